//
// Generated by NVIDIA NVVM Compiler
//
// Compiler Build ID: CL-36424714
// Cuda compilation tools, release 13.0, V13.0.88
// Based on NVVM 20.0.0
//

.version 9.0
.target sm_100
.address_size 64

	// .globl	lux_logsumexp_f32_kernel
// _ZZ24lux_logsumexp_f32_kernelE5s_max has been demoted
// _ZZ24lux_logsumexp_f32_kernelE5s_sum has been demoted
// _ZZ24lux_logsumexp_f32_kernelE8warp_max has been demoted
// _ZZ24lux_logsumexp_f32_kernelE8warp_sum has been demoted
// _ZZ24lux_logsumexp_f16_kernelE5s_max has been demoted
// _ZZ24lux_logsumexp_f16_kernelE5s_sum has been demoted
// _ZZ24lux_logsumexp_f16_kernelE8warp_max has been demoted
// _ZZ24lux_logsumexp_f16_kernelE8warp_sum has been demoted
// _ZZ31lux_logsumexp_online_f32_kernelE5s_max has been demoted
// _ZZ31lux_logsumexp_online_f32_kernelE5s_sum has been demoted
// _ZZ31lux_logsumexp_online_f32_kernelE9warp_vals has been demoted
// _ZZ36lux_softmax_via_logsumexp_f32_kernelE5s_max has been demoted
// _ZZ36lux_softmax_via_logsumexp_f32_kernelE5s_sum has been demoted
// _ZZ36lux_softmax_via_logsumexp_f32_kernelE8warp_max has been demoted
// _ZZ36lux_softmax_via_logsumexp_f32_kernelE8warp_sum has been demoted

.visible .entry lux_logsumexp_f32_kernel(
	.param .u64 .ptr .align 1 lux_logsumexp_f32_kernel_param_0,
	.param .u64 .ptr .align 1 lux_logsumexp_f32_kernel_param_1,
	.param .u32 lux_logsumexp_f32_kernel_param_2,
	.param .u32 lux_logsumexp_f32_kernel_param_3
)
{
	.reg .pred 	%p<38>;
	.reg .b32 	%r<78>;
	.reg .b32 	%f<101>;
	.reg .b64 	%rd<13>;
	// demoted variable
	.shared .align 4 .f32 _ZZ24lux_logsumexp_f32_kernelE5s_max;
	// demoted variable
	.shared .align 4 .f32 _ZZ24lux_logsumexp_f32_kernelE5s_sum;
	// demoted variable
	.shared .align 4 .b8 _ZZ24lux_logsumexp_f32_kernelE8warp_max[128];
	// demoted variable
	.shared .align 4 .b8 _ZZ24lux_logsumexp_f32_kernelE8warp_sum[128];
	ld.param.u64 	%rd2, [lux_logsumexp_f32_kernel_param_0];
	ld.param.u64 	%rd3, [lux_logsumexp_f32_kernel_param_1];
	ld.param.u32 	%r12, [lux_logsumexp_f32_kernel_param_2];
	ld.param.u32 	%r11, [lux_logsumexp_f32_kernel_param_3];
	mov.u32 	%r1, %ctaid.x;
	mov.u32 	%r2, %tid.x;
	setp.ge.u32 	%p1, %r1, %r12;
	@%p1 bra 	$L__BB0_23;
	cvta.to.global.u64 	%rd4, %rd3;
	mul.lo.s32 	%r13, %r11, %r1;
	mul.wide.u32 	%rd5, %r13, 4;
	add.s64 	%rd1, %rd4, %rd5;
	setp.ge.u32 	%p2, %r2, %r11;
	mov.f32 	%f96, 0fFF800000;
	@%p2 bra 	$L__BB0_4;
	mov.f32 	%f96, 0fFF800000;
	mov.u32 	%r3, %ntid.x;
	mov.u32 	%r76, %r2;
$L__BB0_3:
	mul.wide.u32 	%rd6, %r76, 4;
	add.s64 	%rd7, %rd1, %rd6;
	ld.global.nc.f32 	%f18, [%rd7];
	max.f32 	%f96, %f96, %f18;
	add.s32 	%r76, %r76, %r3;
	setp.lt.u32 	%p3, %r76, %r11;
	@%p3 bra 	$L__BB0_3;
$L__BB0_4:
	mov.b32 	%r14, %f96;
	shfl.sync.down.b32	%r15|%p4, %r14, 16, 31, -1;
	mov.b32 	%f19, %r15;
	max.f32 	%f20, %f96, %f19;
	mov.b32 	%r16, %f20;
	shfl.sync.down.b32	%r17|%p5, %r16, 8, 31, -1;
	mov.b32 	%f21, %r17;
	max.f32 	%f22, %f20, %f21;
	mov.b32 	%r18, %f22;
	shfl.sync.down.b32	%r19|%p6, %r18, 4, 31, -1;
	mov.b32 	%f23, %r19;
	max.f32 	%f24, %f22, %f23;
	mov.b32 	%r20, %f24;
	shfl.sync.down.b32	%r21|%p7, %r20, 2, 31, -1;
	mov.b32 	%f25, %r21;
	max.f32 	%f26, %f24, %f25;
	mov.b32 	%r22, %f26;
	shfl.sync.down.b32	%r23|%p8, %r22, 1, 31, -1;
	mov.b32 	%f27, %r23;
	max.f32 	%f4, %f26, %f27;
	and.b32  	%r6, %r2, 31;
	shr.u32 	%r7, %r2, 5;
	setp.ne.s32 	%p9, %r6, 0;
	@%p9 bra 	$L__BB0_6;
	shl.b32 	%r24, %r7, 2;
	mov.u32 	%r25, _ZZ24lux_logsumexp_f32_kernelE8warp_max;
	add.s32 	%r26, %r25, %r24;
	st.shared.f32 	[%r26], %f4;
$L__BB0_6:
	bar.sync 	0;
	setp.gt.u32 	%p10, %r2, 31;
	@%p10 bra 	$L__BB0_11;
	mov.u32 	%r27, %ntid.x;
	shr.u32 	%r28, %r27, 5;
	setp.ge.u32 	%p11, %r6, %r28;
	mov.f32 	%f97, 0fFF800000;
	@%p11 bra 	$L__BB0_9;
	shl.b32 	%r29, %r6, 2;
	mov.u32 	%r30, _ZZ24lux_logsumexp_f32_kernelE8warp_max;
	add.s32 	%r31, %r30, %r29;
	ld.shared.f32 	%f97, [%r31];
$L__BB0_9:
	setp.ne.s32 	%p12, %r6, 0;
	mov.b32 	%r32, %f97;
	shfl.sync.down.b32	%r33|%p13, %r32, 16, 31, -1;
	mov.b32 	%f29, %r33;
	max.f32 	%f30, %f97, %f29;
	mov.b32 	%r34, %f30;
	shfl.sync.down.b32	%r35|%p14, %r34, 8, 31, -1;
	mov.b32 	%f31, %r35;
	max.f32 	%f32, %f30, %f31;
	mov.b32 	%r36, %f32;
	shfl.sync.down.b32	%r37|%p15, %r36, 4, 31, -1;
	mov.b32 	%f33, %r37;
	max.f32 	%f34, %f32, %f33;
	mov.b32 	%r38, %f34;
	shfl.sync.down.b32	%r39|%p16, %r38, 2, 31, -1;
	mov.b32 	%f35, %r39;
	max.f32 	%f36, %f34, %f35;
	mov.b32 	%r40, %f36;
	shfl.sync.down.b32	%r41|%p17, %r40, 1, 31, -1;
	mov.b32 	%f37, %r41;
	max.f32 	%f7, %f36, %f37;
	@%p12 bra 	$L__BB0_11;
	st.shared.f32 	[_ZZ24lux_logsumexp_f32_kernelE5s_max], %f7;
$L__BB0_11:
	setp.ge.u32 	%p18, %r2, %r11;
	bar.sync 	0;
	mov.f32 	%f99, 0f00000000;
	ld.shared.f32 	%f8, [_ZZ24lux_logsumexp_f32_kernelE5s_max];
	@%p18 bra 	$L__BB0_14;
	mov.f32 	%f99, 0f00000000;
	mov.u32 	%r8, %ntid.x;
	mov.u32 	%r77, %r2;
$L__BB0_13:
	mul.wide.u32 	%rd8, %r77, 4;
	add.s64 	%rd9, %rd1, %rd8;
	ld.global.nc.f32 	%f40, [%rd9];
	sub.f32 	%f41, %f40, %f8;
	fma.rn.f32 	%f42, %f41, 0f3BBB989D, 0f3F000000;
	cvt.sat.f32.f32 	%f43, %f42;
	mov.f32 	%f44, 0f4B400001;
	mov.f32 	%f45, 0f437C0000;
	fma.rm.f32 	%f46, %f43, %f45, %f44;
	add.f32 	%f47, %f46, 0fCB40007F;
	neg.f32 	%f48, %f47;
	fma.rn.f32 	%f49, %f41, 0f3FB8AA3B, %f48;
	fma.rn.f32 	%f50, %f41, 0f32A57060, %f49;
	mov.b32 	%r42, %f46;
	shl.b32 	%r43, %r42, 23;
	mov.b32 	%f51, %r43;
	ex2.approx.ftz.f32 	%f52, %f50;
	fma.rn.f32 	%f99, %f52, %f51, %f99;
	add.s32 	%r77, %r77, %r8;
	setp.lt.u32 	%p19, %r77, %r11;
	@%p19 bra 	$L__BB0_13;
$L__BB0_14:
	setp.ne.s32 	%p20, %r6, 0;
	mov.b32 	%r44, %f99;
	shfl.sync.down.b32	%r45|%p21, %r44, 16, 31, -1;
	mov.b32 	%f53, %r45;
	add.f32 	%f54, %f99, %f53;
	mov.b32 	%r46, %f54;
	shfl.sync.down.b32	%r47|%p22, %r46, 8, 31, -1;
	mov.b32 	%f55, %r47;
	add.f32 	%f56, %f54, %f55;
	mov.b32 	%r48, %f56;
	shfl.sync.down.b32	%r49|%p23, %r48, 4, 31, -1;
	mov.b32 	%f57, %r49;
	add.f32 	%f58, %f56, %f57;
	mov.b32 	%r50, %f58;
	shfl.sync.down.b32	%r51|%p24, %r50, 2, 31, -1;
	mov.b32 	%f59, %r51;
	add.f32 	%f60, %f58, %f59;
	mov.b32 	%r52, %f60;
	shfl.sync.down.b32	%r53|%p25, %r52, 1, 31, -1;
	mov.b32 	%f61, %r53;
	add.f32 	%f12, %f60, %f61;
	@%p20 bra 	$L__BB0_16;
	shl.b32 	%r54, %r7, 2;
	mov.u32 	%r55, _ZZ24lux_logsumexp_f32_kernelE8warp_sum;
	add.s32 	%r56, %r55, %r54;
	st.shared.f32 	[%r56], %f12;
$L__BB0_16:
	setp.gt.u32 	%p26, %r2, 31;
	bar.sync 	0;
	@%p26 bra 	$L__BB0_21;
	mov.u32 	%r57, %ntid.x;
	shr.u32 	%r58, %r57, 5;
	setp.ge.u32 	%p27, %r6, %r58;
	mov.f32 	%f100, 0f00000000;
	@%p27 bra 	$L__BB0_19;
	shl.b32 	%r59, %r6, 2;
	mov.u32 	%r60, _ZZ24lux_logsumexp_f32_kernelE8warp_sum;
	add.s32 	%r61, %r60, %r59;
	ld.shared.f32 	%f100, [%r61];
$L__BB0_19:
	setp.ne.s32 	%p28, %r6, 0;
	mov.b32 	%r62, %f100;
	shfl.sync.down.b32	%r63|%p29, %r62, 16, 31, -1;
	mov.b32 	%f63, %r63;
	add.f32 	%f64, %f100, %f63;
	mov.b32 	%r64, %f64;
	shfl.sync.down.b32	%r65|%p30, %r64, 8, 31, -1;
	mov.b32 	%f65, %r65;
	add.f32 	%f66, %f64, %f65;
	mov.b32 	%r66, %f66;
	shfl.sync.down.b32	%r67|%p31, %r66, 4, 31, -1;
	mov.b32 	%f67, %r67;
	add.f32 	%f68, %f66, %f67;
	mov.b32 	%r68, %f68;
	shfl.sync.down.b32	%r69|%p32, %r68, 2, 31, -1;
	mov.b32 	%f69, %r69;
	add.f32 	%f70, %f68, %f69;
	mov.b32 	%r70, %f70;
	shfl.sync.down.b32	%r71|%p33, %r70, 1, 31, -1;
	mov.b32 	%f71, %r71;
	add.f32 	%f15, %f70, %f71;
	@%p28 bra 	$L__BB0_21;
	st.shared.f32 	[_ZZ24lux_logsumexp_f32_kernelE5s_sum], %f15;
$L__BB0_21:
	bar.sync 	0;
	setp.ne.s32 	%p34, %r2, 0;
	@%p34 bra 	$L__BB0_23;
	ld.shared.f32 	%f72, [_ZZ24lux_logsumexp_f32_kernelE5s_sum];
	setp.lt.f32 	%p35, %f72, 0f00800000;
	mul.f32 	%f73, %f72, 0f4B000000;
	selp.f32 	%f74, %f73, %f72, %p35;
	selp.f32 	%f75, 0fC1B80000, 0f00000000, %p35;
	mov.b32 	%r72, %f74;
	add.s32 	%r73, %r72, -1059760811;
	and.b32  	%r74, %r73, -8388608;
	sub.s32 	%r75, %r72, %r74;
	mov.b32 	%f76, %r75;
	cvt.rn.f32.s32 	%f77, %r74;
	fma.rn.f32 	%f78, %f77, 0f34000000, %f75;
	add.f32 	%f79, %f76, 0fBF800000;
	fma.rn.f32 	%f80, %f79, 0fBE055027, 0f3E1039F6;
	fma.rn.f32 	%f81, %f80, %f79, 0fBDF8CDCC;
	fma.rn.f32 	%f82, %f81, %f79, 0f3E0F2955;
	fma.rn.f32 	%f83, %f82, %f79, 0fBE2AD8B9;
	fma.rn.f32 	%f84, %f83, %f79, 0f3E4CED0B;
	fma.rn.f32 	%f85, %f84, %f79, 0fBE7FFF22;
	fma.rn.f32 	%f86, %f85, %f79, 0f3EAAAA78;
	fma.rn.f32 	%f87, %f86, %f79, 0fBF000000;
	mul.f32 	%f88, %f79, %f87;
	fma.rn.f32 	%f89, %f88, %f79, %f79;
	fma.rn.f32 	%f90, %f78, 0f3F317218, %f89;
	setp.gt.u32 	%p36, %r72, 2139095039;
	fma.rn.f32 	%f91, %f74, 0f7F800000, 0f7F800000;
	selp.f32 	%f92, %f91, %f90, %p36;
	setp.eq.f32 	%p37, %f74, 0f00000000;
	selp.f32 	%f93, 0fFF800000, %f92, %p37;
	add.f32 	%f94, %f8, %f93;
	cvta.to.global.u64 	%rd10, %rd2;
	mul.wide.u32 	%rd11, %r1, 4;
	add.s64 	%rd12, %rd10, %rd11;
	st.global.f32 	[%rd12], %f94;
$L__BB0_23:
	ret;

}
	// .globl	lux_logsumexp_keepdim_f32_kernel
.visible .entry lux_logsumexp_keepdim_f32_kernel(
	.param .u64 .ptr .align 1 lux_logsumexp_keepdim_f32_kernel_param_0,
	.param .u64 .ptr .align 1 lux_logsumexp_keepdim_f32_kernel_param_1,
	.param .u32 lux_logsumexp_keepdim_f32_kernel_param_2,
	.param .u32 lux_logsumexp_keepdim_f32_kernel_param_3,
	.param .u32 lux_logsumexp_keepdim_f32_kernel_param_4
)
{
	.reg .pred 	%p<23>;
	.reg .b32 	%r<141>;
	.reg .b32 	%f<315>;
	.reg .b64 	%rd<95>;

	ld.param.u64 	%rd2, [lux_logsumexp_keepdim_f32_kernel_param_0];
	ld.param.u64 	%rd3, [lux_logsumexp_keepdim_f32_kernel_param_1];
	ld.param.u32 	%r37, [lux_logsumexp_keepdim_f32_kernel_param_2];
	ld.param.u32 	%r35, [lux_logsumexp_keepdim_f32_kernel_param_3];
	ld.param.u32 	%r36, [lux_logsumexp_keepdim_f32_kernel_param_4];
	cvta.to.global.u64 	%rd1, %rd3;
	mov.u32 	%r38, %ctaid.x;
	mov.u32 	%r39, %ntid.x;
	mov.u32 	%r40, %tid.x;
	mad.lo.s32 	%r1, %r38, %r39, %r40;
	mul.lo.s32 	%r41, %r36, %r37;
	setp.ge.u32 	%p1, %r1, %r41;
	@%p1 bra 	$L__BB1_27;
	div.u32 	%r42, %r1, %r36;
	mul.lo.s32 	%r43, %r42, %r36;
	sub.s32 	%r44, %r1, %r43;
	mul.lo.s32 	%r45, %r36, %r35;
	mad.lo.s32 	%r2, %r45, %r42, %r44;
	setp.eq.s32 	%p2, %r35, 0;
	mov.f32 	%f305, 0fFF800000;
	@%p2 bra 	$L__BB1_14;
	and.b32  	%r3, %r35, 15;
	setp.lt.u32 	%p3, %r35, 16;
	mov.f32 	%f305, 0fFF800000;
	mov.b32 	%r129, 0;
	@%p3 bra 	$L__BB1_5;
	and.b32  	%r129, %r35, -16;
	neg.s32 	%r134, %r129;
	mov.f32 	%f305, 0fFF800000;
	mov.b32 	%r135, 0;
$L__BB1_4:
	.pragma "nounroll";
	mad.lo.s32 	%r48, %r135, %r36, %r2;
	mul.wide.u32 	%rd4, %r48, 4;
	add.s64 	%rd5, %rd1, %rd4;
	ld.global.nc.f32 	%f30, [%rd5];
	max.f32 	%f31, %f305, %f30;
	add.s32 	%r49, %r48, %r36;
	mul.wide.u32 	%rd6, %r49, 4;
	add.s64 	%rd7, %rd1, %rd6;
	ld.global.nc.f32 	%f32, [%rd7];
	max.f32 	%f33, %f31, %f32;
	add.s32 	%r50, %r49, %r36;
	mul.wide.u32 	%rd8, %r50, 4;
	add.s64 	%rd9, %rd1, %rd8;
	ld.global.nc.f32 	%f34, [%rd9];
	max.f32 	%f35, %f33, %f34;
	add.s32 	%r51, %r50, %r36;
	mul.wide.u32 	%rd10, %r51, 4;
	add.s64 	%rd11, %rd1, %rd10;
	ld.global.nc.f32 	%f36, [%rd11];
	max.f32 	%f37, %f35, %f36;
	add.s32 	%r52, %r51, %r36;
	mul.wide.u32 	%rd12, %r52, 4;
	add.s64 	%rd13, %rd1, %rd12;
	ld.global.nc.f32 	%f38, [%rd13];
	max.f32 	%f39, %f37, %f38;
	add.s32 	%r53, %r52, %r36;
	mul.wide.u32 	%rd14, %r53, 4;
	add.s64 	%rd15, %rd1, %rd14;
	ld.global.nc.f32 	%f40, [%rd15];
	max.f32 	%f41, %f39, %f40;
	add.s32 	%r54, %r53, %r36;
	mul.wide.u32 	%rd16, %r54, 4;
	add.s64 	%rd17, %rd1, %rd16;
	ld.global.nc.f32 	%f42, [%rd17];
	max.f32 	%f43, %f41, %f42;
	add.s32 	%r55, %r54, %r36;
	mul.wide.u32 	%rd18, %r55, 4;
	add.s64 	%rd19, %rd1, %rd18;
	ld.global.nc.f32 	%f44, [%rd19];
	max.f32 	%f45, %f43, %f44;
	add.s32 	%r56, %r55, %r36;
	mul.wide.u32 	%rd20, %r56, 4;
	add.s64 	%rd21, %rd1, %rd20;
	ld.global.nc.f32 	%f46, [%rd21];
	max.f32 	%f47, %f45, %f46;
	add.s32 	%r57, %r56, %r36;
	mul.wide.u32 	%rd22, %r57, 4;
	add.s64 	%rd23, %rd1, %rd22;
	ld.global.nc.f32 	%f48, [%rd23];
	max.f32 	%f49, %f47, %f48;
	add.s32 	%r58, %r57, %r36;
	mul.wide.u32 	%rd24, %r58, 4;
	add.s64 	%rd25, %rd1, %rd24;
	ld.global.nc.f32 	%f50, [%rd25];
	max.f32 	%f51, %f49, %f50;
	add.s32 	%r59, %r58, %r36;
	mul.wide.u32 	%rd26, %r59, 4;
	add.s64 	%rd27, %rd1, %rd26;
	ld.global.nc.f32 	%f52, [%rd27];
	max.f32 	%f53, %f51, %f52;
	add.s32 	%r60, %r59, %r36;
	mul.wide.u32 	%rd28, %r60, 4;
	add.s64 	%rd29, %rd1, %rd28;
	ld.global.nc.f32 	%f54, [%rd29];
	max.f32 	%f55, %f53, %f54;
	add.s32 	%r61, %r60, %r36;
	mul.wide.u32 	%rd30, %r61, 4;
	add.s64 	%rd31, %rd1, %rd30;
	ld.global.nc.f32 	%f56, [%rd31];
	max.f32 	%f57, %f55, %f56;
	add.s32 	%r62, %r61, %r36;
	mul.wide.u32 	%rd32, %r62, 4;
	add.s64 	%rd33, %rd1, %rd32;
	ld.global.nc.f32 	%f58, [%rd33];
	max.f32 	%f59, %f57, %f58;
	add.s32 	%r63, %r62, %r36;
	mul.wide.u32 	%rd34, %r63, 4;
	add.s64 	%rd35, %rd1, %rd34;
	ld.global.nc.f32 	%f60, [%rd35];
	max.f32 	%f305, %f59, %f60;
	add.s32 	%r135, %r135, 16;
	add.s32 	%r134, %r134, 16;
	setp.eq.s32 	%p4, %r134, 0;
	@%p4 bra 	$L__BB1_5;
	bra.uni 	$L__BB1_4;
$L__BB1_5:
	setp.eq.s32 	%p5, %r3, 0;
	@%p5 bra 	$L__BB1_14;
	and.b32  	%r7, %r35, 7;
	setp.lt.u32 	%p6, %r3, 8;
	@%p6 bra 	$L__BB1_8;
	mad.lo.s32 	%r64, %r129, %r36, %r2;
	mul.wide.u32 	%rd36, %r64, 4;
	add.s64 	%rd37, %rd1, %rd36;
	ld.global.nc.f32 	%f62, [%rd37];
	max.f32 	%f63, %f305, %f62;
	add.s32 	%r65, %r64, %r36;
	mul.wide.u32 	%rd38, %r65, 4;
	add.s64 	%rd39, %rd1, %rd38;
	ld.global.nc.f32 	%f64, [%rd39];
	max.f32 	%f65, %f63, %f64;
	add.s32 	%r66, %r65, %r36;
	mul.wide.u32 	%rd40, %r66, 4;
	add.s64 	%rd41, %rd1, %rd40;
	ld.global.nc.f32 	%f66, [%rd41];
	max.f32 	%f67, %f65, %f66;
	add.s32 	%r67, %r66, %r36;
	mul.wide.u32 	%rd42, %r67, 4;
	add.s64 	%rd43, %rd1, %rd42;
	ld.global.nc.f32 	%f68, [%rd43];
	max.f32 	%f69, %f67, %f68;
	add.s32 	%r68, %r67, %r36;
	mul.wide.u32 	%rd44, %r68, 4;
	add.s64 	%rd45, %rd1, %rd44;
	ld.global.nc.f32 	%f70, [%rd45];
	max.f32 	%f71, %f69, %f70;
	add.s32 	%r69, %r68, %r36;
	mul.wide.u32 	%rd46, %r69, 4;
	add.s64 	%rd47, %rd1, %rd46;
	ld.global.nc.f32 	%f72, [%rd47];
	max.f32 	%f73, %f71, %f72;
	add.s32 	%r70, %r69, %r36;
	mul.wide.u32 	%rd48, %r70, 4;
	add.s64 	%rd49, %rd1, %rd48;
	ld.global.nc.f32 	%f74, [%rd49];
	max.f32 	%f75, %f73, %f74;
	add.s32 	%r71, %r70, %r36;
	mul.wide.u32 	%rd50, %r71, 4;
	add.s64 	%rd51, %rd1, %rd50;
	ld.global.nc.f32 	%f76, [%rd51];
	max.f32 	%f305, %f75, %f76;
	add.s32 	%r129, %r129, 8;
$L__BB1_8:
	setp.eq.s32 	%p7, %r7, 0;
	@%p7 bra 	$L__BB1_14;
	and.b32  	%r10, %r35, 3;
	setp.lt.u32 	%p8, %r7, 4;
	@%p8 bra 	$L__BB1_11;
	mad.lo.s32 	%r72, %r129, %r36, %r2;
	mul.wide.u32 	%rd52, %r72, 4;
	add.s64 	%rd53, %rd1, %rd52;
	ld.global.nc.f32 	%f78, [%rd53];
	max.f32 	%f79, %f305, %f78;
	add.s32 	%r73, %r72, %r36;
	mul.wide.u32 	%rd54, %r73, 4;
	add.s64 	%rd55, %rd1, %rd54;
	ld.global.nc.f32 	%f80, [%rd55];
	max.f32 	%f81, %f79, %f80;
	add.s32 	%r74, %r73, %r36;
	mul.wide.u32 	%rd56, %r74, 4;
	add.s64 	%rd57, %rd1, %rd56;
	ld.global.nc.f32 	%f82, [%rd57];
	max.f32 	%f83, %f81, %f82;
	add.s32 	%r75, %r74, %r36;
	mul.wide.u32 	%rd58, %r75, 4;
	add.s64 	%rd59, %rd1, %rd58;
	ld.global.nc.f32 	%f84, [%rd59];
	max.f32 	%f305, %f83, %f84;
	add.s32 	%r129, %r129, 4;
$L__BB1_11:
	setp.eq.s32 	%p9, %r10, 0;
	@%p9 bra 	$L__BB1_14;
	neg.s32 	%r132, %r10;
$L__BB1_13:
	.pragma "nounroll";
	mad.lo.s32 	%r76, %r129, %r36, %r2;
	mul.wide.u32 	%rd60, %r76, 4;
	add.s64 	%rd61, %rd1, %rd60;
	ld.global.nc.f32 	%f85, [%rd61];
	max.f32 	%f305, %f305, %f85;
	add.s32 	%r129, %r129, 1;
	add.s32 	%r132, %r132, 1;
	setp.ne.s32 	%p10, %r132, 0;
	@%p10 bra 	$L__BB1_13;
$L__BB1_14:
	setp.eq.s32 	%p11, %r35, 0;
	mov.f32 	%f314, 0f00000000;
	@%p11 bra 	$L__BB1_26;
	and.b32  	%r18, %r35, 7;
	setp.lt.u32 	%p12, %r35, 8;
	mov.f32 	%f314, 0f00000000;
	mov.b32 	%r138, 0;
	@%p12 bra 	$L__BB1_18;
	and.b32  	%r138, %r35, -8;
	neg.s32 	%r136, %r138;
	mov.f32 	%f314, 0f00000000;
	mov.b32 	%r137, 0;
$L__BB1_17:
	.pragma "nounroll";
	mad.lo.s32 	%r79, %r137, %r36, %r2;
	mul.wide.u32 	%rd62, %r79, 4;
	add.s64 	%rd63, %rd1, %rd62;
	ld.global.nc.f32 	%f90, [%rd63];
	sub.f32 	%f91, %f90, %f305;
	fma.rn.f32 	%f92, %f91, 0f3BBB989D, 0f3F000000;
	cvt.sat.f32.f32 	%f93, %f92;
	mov.f32 	%f94, 0f4B400001;
	mov.f32 	%f95, 0f437C0000;
	fma.rm.f32 	%f96, %f93, %f95, %f94;
	add.f32 	%f97, %f96, 0fCB40007F;
	neg.f32 	%f98, %f97;
	fma.rn.f32 	%f99, %f91, 0f3FB8AA3B, %f98;
	fma.rn.f32 	%f100, %f91, 0f32A57060, %f99;
	mov.b32 	%r80, %f96;
	shl.b32 	%r81, %r80, 23;
	mov.b32 	%f101, %r81;
	ex2.approx.ftz.f32 	%f102, %f100;
	fma.rn.f32 	%f103, %f102, %f101, %f314;
	add.s32 	%r82, %r79, %r36;
	mul.wide.u32 	%rd64, %r82, 4;
	add.s64 	%rd65, %rd1, %rd64;
	ld.global.nc.f32 	%f104, [%rd65];
	sub.f32 	%f105, %f104, %f305;
	fma.rn.f32 	%f106, %f105, 0f3BBB989D, 0f3F000000;
	cvt.sat.f32.f32 	%f107, %f106;
	fma.rm.f32 	%f108, %f107, %f95, %f94;
	add.f32 	%f109, %f108, 0fCB40007F;
	neg.f32 	%f110, %f109;
	fma.rn.f32 	%f111, %f105, 0f3FB8AA3B, %f110;
	fma.rn.f32 	%f112, %f105, 0f32A57060, %f111;
	mov.b32 	%r83, %f108;
	shl.b32 	%r84, %r83, 23;
	mov.b32 	%f113, %r84;
	ex2.approx.ftz.f32 	%f114, %f112;
	fma.rn.f32 	%f115, %f114, %f113, %f103;
	add.s32 	%r85, %r82, %r36;
	mul.wide.u32 	%rd66, %r85, 4;
	add.s64 	%rd67, %rd1, %rd66;
	ld.global.nc.f32 	%f116, [%rd67];
	sub.f32 	%f117, %f116, %f305;
	fma.rn.f32 	%f118, %f117, 0f3BBB989D, 0f3F000000;
	cvt.sat.f32.f32 	%f119, %f118;
	fma.rm.f32 	%f120, %f119, %f95, %f94;
	add.f32 	%f121, %f120, 0fCB40007F;
	neg.f32 	%f122, %f121;
	fma.rn.f32 	%f123, %f117, 0f3FB8AA3B, %f122;
	fma.rn.f32 	%f124, %f117, 0f32A57060, %f123;
	mov.b32 	%r86, %f120;
	shl.b32 	%r87, %r86, 23;
	mov.b32 	%f125, %r87;
	ex2.approx.ftz.f32 	%f126, %f124;
	fma.rn.f32 	%f127, %f126, %f125, %f115;
	add.s32 	%r88, %r85, %r36;
	mul.wide.u32 	%rd68, %r88, 4;
	add.s64 	%rd69, %rd1, %rd68;
	ld.global.nc.f32 	%f128, [%rd69];
	sub.f32 	%f129, %f128, %f305;
	fma.rn.f32 	%f130, %f129, 0f3BBB989D, 0f3F000000;
	cvt.sat.f32.f32 	%f131, %f130;
	fma.rm.f32 	%f132, %f131, %f95, %f94;
	add.f32 	%f133, %f132, 0fCB40007F;
	neg.f32 	%f134, %f133;
	fma.rn.f32 	%f135, %f129, 0f3FB8AA3B, %f134;
	fma.rn.f32 	%f136, %f129, 0f32A57060, %f135;
	mov.b32 	%r89, %f132;
	shl.b32 	%r90, %r89, 23;
	mov.b32 	%f137, %r90;
	ex2.approx.ftz.f32 	%f138, %f136;
	fma.rn.f32 	%f139, %f138, %f137, %f127;
	add.s32 	%r91, %r88, %r36;
	mul.wide.u32 	%rd70, %r91, 4;
	add.s64 	%rd71, %rd1, %rd70;
	ld.global.nc.f32 	%f140, [%rd71];
	sub.f32 	%f141, %f140, %f305;
	fma.rn.f32 	%f142, %f141, 0f3BBB989D, 0f3F000000;
	cvt.sat.f32.f32 	%f143, %f142;
	fma.rm.f32 	%f144, %f143, %f95, %f94;
	add.f32 	%f145, %f144, 0fCB40007F;
	neg.f32 	%f146, %f145;
	fma.rn.f32 	%f147, %f141, 0f3FB8AA3B, %f146;
	fma.rn.f32 	%f148, %f141, 0f32A57060, %f147;
	mov.b32 	%r92, %f144;
	shl.b32 	%r93, %r92, 23;
	mov.b32 	%f149, %r93;
	ex2.approx.ftz.f32 	%f150, %f148;
	fma.rn.f32 	%f151, %f150, %f149, %f139;
	add.s32 	%r94, %r91, %r36;
	mul.wide.u32 	%rd72, %r94, 4;
	add.s64 	%rd73, %rd1, %rd72;
	ld.global.nc.f32 	%f152, [%rd73];
	sub.f32 	%f153, %f152, %f305;
	fma.rn.f32 	%f154, %f153, 0f3BBB989D, 0f3F000000;
	cvt.sat.f32.f32 	%f155, %f154;
	fma.rm.f32 	%f156, %f155, %f95, %f94;
	add.f32 	%f157, %f156, 0fCB40007F;
	neg.f32 	%f158, %f157;
	fma.rn.f32 	%f159, %f153, 0f3FB8AA3B, %f158;
	fma.rn.f32 	%f160, %f153, 0f32A57060, %f159;
	mov.b32 	%r95, %f156;
	shl.b32 	%r96, %r95, 23;
	mov.b32 	%f161, %r96;
	ex2.approx.ftz.f32 	%f162, %f160;
	fma.rn.f32 	%f163, %f162, %f161, %f151;
	add.s32 	%r97, %r94, %r36;
	mul.wide.u32 	%rd74, %r97, 4;
	add.s64 	%rd75, %rd1, %rd74;
	ld.global.nc.f32 	%f164, [%rd75];
	sub.f32 	%f165, %f164, %f305;
	fma.rn.f32 	%f166, %f165, 0f3BBB989D, 0f3F000000;
	cvt.sat.f32.f32 	%f167, %f166;
	fma.rm.f32 	%f168, %f167, %f95, %f94;
	add.f32 	%f169, %f168, 0fCB40007F;
	neg.f32 	%f170, %f169;
	fma.rn.f32 	%f171, %f165, 0f3FB8AA3B, %f170;
	fma.rn.f32 	%f172, %f165, 0f32A57060, %f171;
	mov.b32 	%r98, %f168;
	shl.b32 	%r99, %r98, 23;
	mov.b32 	%f173, %r99;
	ex2.approx.ftz.f32 	%f174, %f172;
	fma.rn.f32 	%f175, %f174, %f173, %f163;
	add.s32 	%r100, %r97, %r36;
	mul.wide.u32 	%rd76, %r100, 4;
	add.s64 	%rd77, %rd1, %rd76;
	ld.global.nc.f32 	%f176, [%rd77];
	sub.f32 	%f177, %f176, %f305;
	fma.rn.f32 	%f178, %f177, 0f3BBB989D, 0f3F000000;
	cvt.sat.f32.f32 	%f179, %f178;
	fma.rm.f32 	%f180, %f179, %f95, %f94;
	add.f32 	%f181, %f180, 0fCB40007F;
	neg.f32 	%f182, %f181;
	fma.rn.f32 	%f183, %f177, 0f3FB8AA3B, %f182;
	fma.rn.f32 	%f184, %f177, 0f32A57060, %f183;
	mov.b32 	%r101, %f180;
	shl.b32 	%r102, %r101, 23;
	mov.b32 	%f185, %r102;
	ex2.approx.ftz.f32 	%f186, %f184;
	fma.rn.f32 	%f314, %f186, %f185, %f175;
	add.s32 	%r137, %r137, 8;
	add.s32 	%r136, %r136, 8;
	setp.ne.s32 	%p13, %r136, 0;
	@%p13 bra 	$L__BB1_17;
$L__BB1_18:
	setp.eq.s32 	%p14, %r18, 0;
	@%p14 bra 	$L__BB1_26;
	and.b32  	%r30, %r35, 3;
	setp.lt.u32 	%p15, %r18, 4;
	@%p15 bra 	$L__BB1_21;
	mad.lo.s32 	%r103, %r138, %r36, %r2;
	mul.wide.u32 	%rd78, %r103, 4;
	add.s64 	%rd79, %rd1, %rd78;
	ld.global.nc.f32 	%f188, [%rd79];
	sub.f32 	%f189, %f188, %f305;
	fma.rn.f32 	%f190, %f189, 0f3BBB989D, 0f3F000000;
	cvt.sat.f32.f32 	%f191, %f190;
	mov.f32 	%f192, 0f4B400001;
	mov.f32 	%f193, 0f437C0000;
	fma.rm.f32 	%f194, %f191, %f193, %f192;
	add.f32 	%f195, %f194, 0fCB40007F;
	neg.f32 	%f196, %f195;
	fma.rn.f32 	%f197, %f189, 0f3FB8AA3B, %f196;
	fma.rn.f32 	%f198, %f189, 0f32A57060, %f197;
	mov.b32 	%r104, %f194;
	shl.b32 	%r105, %r104, 23;
	mov.b32 	%f199, %r105;
	ex2.approx.ftz.f32 	%f200, %f198;
	fma.rn.f32 	%f201, %f200, %f199, %f314;
	add.s32 	%r106, %r103, %r36;
	mul.wide.u32 	%rd80, %r106, 4;
	add.s64 	%rd81, %rd1, %rd80;
	ld.global.nc.f32 	%f202, [%rd81];
	sub.f32 	%f203, %f202, %f305;
	fma.rn.f32 	%f204, %f203, 0f3BBB989D, 0f3F000000;
	cvt.sat.f32.f32 	%f205, %f204;
	fma.rm.f32 	%f206, %f205, %f193, %f192;
	add.f32 	%f207, %f206, 0fCB40007F;
	neg.f32 	%f208, %f207;
	fma.rn.f32 	%f209, %f203, 0f3FB8AA3B, %f208;
	fma.rn.f32 	%f210, %f203, 0f32A57060, %f209;
	mov.b32 	%r107, %f206;
	shl.b32 	%r108, %r107, 23;
	mov.b32 	%f211, %r108;
	ex2.approx.ftz.f32 	%f212, %f210;
	fma.rn.f32 	%f213, %f212, %f211, %f201;
	add.s32 	%r109, %r106, %r36;
	mul.wide.u32 	%rd82, %r109, 4;
	add.s64 	%rd83, %rd1, %rd82;
	ld.global.nc.f32 	%f214, [%rd83];
	sub.f32 	%f215, %f214, %f305;
	fma.rn.f32 	%f216, %f215, 0f3BBB989D, 0f3F000000;
	cvt.sat.f32.f32 	%f217, %f216;
	fma.rm.f32 	%f218, %f217, %f193, %f192;
	add.f32 	%f219, %f218, 0fCB40007F;
	neg.f32 	%f220, %f219;
	fma.rn.f32 	%f221, %f215, 0f3FB8AA3B, %f220;
	fma.rn.f32 	%f222, %f215, 0f32A57060, %f221;
	mov.b32 	%r110, %f218;
	shl.b32 	%r111, %r110, 23;
	mov.b32 	%f223, %r111;
	ex2.approx.ftz.f32 	%f224, %f222;
	fma.rn.f32 	%f225, %f224, %f223, %f213;
	add.s32 	%r112, %r109, %r36;
	mul.wide.u32 	%rd84, %r112, 4;
	add.s64 	%rd85, %rd1, %rd84;
	ld.global.nc.f32 	%f226, [%rd85];
	sub.f32 	%f227, %f226, %f305;
	fma.rn.f32 	%f228, %f227, 0f3BBB989D, 0f3F000000;
	cvt.sat.f32.f32 	%f229, %f228;
	fma.rm.f32 	%f230, %f229, %f193, %f192;
	add.f32 	%f231, %f230, 0fCB40007F;
	neg.f32 	%f232, %f231;
	fma.rn.f32 	%f233, %f227, 0f3FB8AA3B, %f232;
	fma.rn.f32 	%f234, %f227, 0f32A57060, %f233;
	mov.b32 	%r113, %f230;
	shl.b32 	%r114, %r113, 23;
	mov.b32 	%f235, %r114;
	ex2.approx.ftz.f32 	%f236, %f234;
	fma.rn.f32 	%f314, %f236, %f235, %f225;
	add.s32 	%r138, %r138, 4;
$L__BB1_21:
	setp.eq.s32 	%p16, %r30, 0;
	@%p16 bra 	$L__BB1_26;
	setp.eq.s32 	%p17, %r30, 1;
	@%p17 bra 	$L__BB1_24;
	mad.lo.s32 	%r115, %r138, %r36, %r2;
	mul.wide.u32 	%rd86, %r115, 4;
	add.s64 	%rd87, %rd1, %rd86;
	ld.global.nc.f32 	%f238, [%rd87];
	sub.f32 	%f239, %f238, %f305;
	fma.rn.f32 	%f240, %f239, 0f3BBB989D, 0f3F000000;
	cvt.sat.f32.f32 	%f241, %f240;
	mov.f32 	%f242, 0f4B400001;
	mov.f32 	%f243, 0f437C0000;
	fma.rm.f32 	%f244, %f241, %f243, %f242;
	add.f32 	%f245, %f244, 0fCB40007F;
	neg.f32 	%f246, %f245;
	fma.rn.f32 	%f247, %f239, 0f3FB8AA3B, %f246;
	fma.rn.f32 	%f248, %f239, 0f32A57060, %f247;
	mov.b32 	%r116, %f244;
	shl.b32 	%r117, %r116, 23;
	mov.b32 	%f249, %r117;
	ex2.approx.ftz.f32 	%f250, %f248;
	fma.rn.f32 	%f251, %f250, %f249, %f314;
	add.s32 	%r118, %r115, %r36;
	mul.wide.u32 	%rd88, %r118, 4;
	add.s64 	%rd89, %rd1, %rd88;
	ld.global.nc.f32 	%f252, [%rd89];
	sub.f32 	%f253, %f252, %f305;
	fma.rn.f32 	%f254, %f253, 0f3BBB989D, 0f3F000000;
	cvt.sat.f32.f32 	%f255, %f254;
	fma.rm.f32 	%f256, %f255, %f243, %f242;
	add.f32 	%f257, %f256, 0fCB40007F;
	neg.f32 	%f258, %f257;
	fma.rn.f32 	%f259, %f253, 0f3FB8AA3B, %f258;
	fma.rn.f32 	%f260, %f253, 0f32A57060, %f259;
	mov.b32 	%r119, %f256;
	shl.b32 	%r120, %r119, 23;
	mov.b32 	%f261, %r120;
	ex2.approx.ftz.f32 	%f262, %f260;
	fma.rn.f32 	%f314, %f262, %f261, %f251;
	add.s32 	%r138, %r138, 2;
$L__BB1_24:
	and.b32  	%r121, %r35, 1;
	setp.eq.b32 	%p18, %r121, 1;
	not.pred 	%p19, %p18;
	@%p19 bra 	$L__BB1_26;
	mad.lo.s32 	%r122, %r138, %r36, %r2;
	mul.wide.u32 	%rd90, %r122, 4;
	add.s64 	%rd91, %rd1, %rd90;
	ld.global.nc.f32 	%f263, [%rd91];
	sub.f32 	%f264, %f263, %f305;
	fma.rn.f32 	%f265, %f264, 0f3BBB989D, 0f3F000000;
	cvt.sat.f32.f32 	%f266, %f265;
	mov.f32 	%f267, 0f4B400001;
	mov.f32 	%f268, 0f437C0000;
	fma.rm.f32 	%f269, %f266, %f268, %f267;
	add.f32 	%f270, %f269, 0fCB40007F;
	neg.f32 	%f271, %f270;
	fma.rn.f32 	%f272, %f264, 0f3FB8AA3B, %f271;
	fma.rn.f32 	%f273, %f264, 0f32A57060, %f272;
	mov.b32 	%r123, %f269;
	shl.b32 	%r124, %r123, 23;
	mov.b32 	%f274, %r124;
	ex2.approx.ftz.f32 	%f275, %f273;
	fma.rn.f32 	%f314, %f275, %f274, %f314;
$L__BB1_26:
	setp.lt.f32 	%p20, %f314, 0f00800000;
	mul.f32 	%f276, %f314, 0f4B000000;
	selp.f32 	%f277, %f276, %f314, %p20;
	selp.f32 	%f278, 0fC1B80000, 0f00000000, %p20;
	mov.b32 	%r125, %f277;
	add.s32 	%r126, %r125, -1059760811;
	and.b32  	%r127, %r126, -8388608;
	sub.s32 	%r128, %r125, %r127;
	mov.b32 	%f279, %r128;
	cvt.rn.f32.s32 	%f280, %r127;
	fma.rn.f32 	%f281, %f280, 0f34000000, %f278;
	add.f32 	%f282, %f279, 0fBF800000;
	fma.rn.f32 	%f283, %f282, 0fBE055027, 0f3E1039F6;
	fma.rn.f32 	%f284, %f283, %f282, 0fBDF8CDCC;
	fma.rn.f32 	%f285, %f284, %f282, 0f3E0F2955;
	fma.rn.f32 	%f286, %f285, %f282, 0fBE2AD8B9;
	fma.rn.f32 	%f287, %f286, %f282, 0f3E4CED0B;
	fma.rn.f32 	%f288, %f287, %f282, 0fBE7FFF22;
	fma.rn.f32 	%f289, %f288, %f282, 0f3EAAAA78;
	fma.rn.f32 	%f290, %f289, %f282, 0fBF000000;
	mul.f32 	%f291, %f282, %f290;
	fma.rn.f32 	%f292, %f291, %f282, %f282;
	fma.rn.f32 	%f293, %f281, 0f3F317218, %f292;
	setp.gt.u32 	%p21, %r125, 2139095039;
	fma.rn.f32 	%f294, %f277, 0f7F800000, 0f7F800000;
	selp.f32 	%f295, %f294, %f293, %p21;
	setp.eq.f32 	%p22, %f277, 0f00000000;
	selp.f32 	%f296, 0fFF800000, %f295, %p22;
	add.f32 	%f297, %f305, %f296;
	cvta.to.global.u64 	%rd92, %rd2;
	mul.wide.u32 	%rd93, %r1, 4;
	add.s64 	%rd94, %rd92, %rd93;
	st.global.f32 	[%rd94], %f297;
$L__BB1_27:
	ret;

}
	// .globl	lux_logsumexp_f16_kernel
.visible .entry lux_logsumexp_f16_kernel(
	.param .u64 .ptr .align 1 lux_logsumexp_f16_kernel_param_0,
	.param .u64 .ptr .align 1 lux_logsumexp_f16_kernel_param_1,
	.param .u32 lux_logsumexp_f16_kernel_param_2,
	.param .u32 lux_logsumexp_f16_kernel_param_3
)
{
	.reg .pred 	%p<38>;
	.reg .b16 	%rs<4>;
	.reg .b32 	%r<78>;
	.reg .b32 	%f<101>;
	.reg .b64 	%rd<13>;
	// demoted variable
	.shared .align 4 .f32 _ZZ24lux_logsumexp_f16_kernelE5s_max;
	// demoted variable
	.shared .align 4 .f32 _ZZ24lux_logsumexp_f16_kernelE5s_sum;
	// demoted variable
	.shared .align 4 .b8 _ZZ24lux_logsumexp_f16_kernelE8warp_max[128];
	// demoted variable
	.shared .align 4 .b8 _ZZ24lux_logsumexp_f16_kernelE8warp_sum[128];
	ld.param.u64 	%rd2, [lux_logsumexp_f16_kernel_param_0];
	ld.param.u64 	%rd3, [lux_logsumexp_f16_kernel_param_1];
	ld.param.u32 	%r12, [lux_logsumexp_f16_kernel_param_2];
	ld.param.u32 	%r11, [lux_logsumexp_f16_kernel_param_3];
	mov.u32 	%r1, %ctaid.x;
	mov.u32 	%r2, %tid.x;
	setp.ge.u32 	%p1, %r1, %r12;
	@%p1 bra 	$L__BB2_23;
	cvta.to.global.u64 	%rd4, %rd3;
	mul.lo.s32 	%r13, %r11, %r1;
	mul.wide.u32 	%rd5, %r13, 2;
	add.s64 	%rd1, %rd4, %rd5;
	setp.ge.u32 	%p2, %r2, %r11;
	mov.f32 	%f96, 0fFF800000;
	@%p2 bra 	$L__BB2_4;
	mov.f32 	%f96, 0fFF800000;
	mov.u32 	%r3, %ntid.x;
	mov.u32 	%r76, %r2;
$L__BB2_3:
	mul.wide.u32 	%rd6, %r76, 2;
	add.s64 	%rd7, %rd1, %rd6;
	ld.global.nc.u16 	%rs1, [%rd7];
	// begin inline asm
	{  cvt.f32.f16 %f18, %rs1;}

	// end inline asm
	max.f32 	%f96, %f96, %f18;
	add.s32 	%r76, %r76, %r3;
	setp.lt.u32 	%p3, %r76, %r11;
	@%p3 bra 	$L__BB2_3;
$L__BB2_4:
	mov.b32 	%r14, %f96;
	shfl.sync.down.b32	%r15|%p4, %r14, 16, 31, -1;
	mov.b32 	%f19, %r15;
	max.f32 	%f20, %f96, %f19;
	mov.b32 	%r16, %f20;
	shfl.sync.down.b32	%r17|%p5, %r16, 8, 31, -1;
	mov.b32 	%f21, %r17;
	max.f32 	%f22, %f20, %f21;
	mov.b32 	%r18, %f22;
	shfl.sync.down.b32	%r19|%p6, %r18, 4, 31, -1;
	mov.b32 	%f23, %r19;
	max.f32 	%f24, %f22, %f23;
	mov.b32 	%r20, %f24;
	shfl.sync.down.b32	%r21|%p7, %r20, 2, 31, -1;
	mov.b32 	%f25, %r21;
	max.f32 	%f26, %f24, %f25;
	mov.b32 	%r22, %f26;
	shfl.sync.down.b32	%r23|%p8, %r22, 1, 31, -1;
	mov.b32 	%f27, %r23;
	max.f32 	%f4, %f26, %f27;
	and.b32  	%r6, %r2, 31;
	shr.u32 	%r7, %r2, 5;
	setp.ne.s32 	%p9, %r6, 0;
	@%p9 bra 	$L__BB2_6;
	shl.b32 	%r24, %r7, 2;
	mov.u32 	%r25, _ZZ24lux_logsumexp_f16_kernelE8warp_max;
	add.s32 	%r26, %r25, %r24;
	st.shared.f32 	[%r26], %f4;
$L__BB2_6:
	bar.sync 	0;
	setp.gt.u32 	%p10, %r2, 31;
	@%p10 bra 	$L__BB2_11;
	mov.u32 	%r27, %ntid.x;
	shr.u32 	%r28, %r27, 5;
	setp.ge.u32 	%p11, %r6, %r28;
	mov.f32 	%f97, 0fFF800000;
	@%p11 bra 	$L__BB2_9;
	shl.b32 	%r29, %r6, 2;
	mov.u32 	%r30, _ZZ24lux_logsumexp_f16_kernelE8warp_max;
	add.s32 	%r31, %r30, %r29;
	ld.shared.f32 	%f97, [%r31];
$L__BB2_9:
	setp.ne.s32 	%p12, %r6, 0;
	mov.b32 	%r32, %f97;
	shfl.sync.down.b32	%r33|%p13, %r32, 16, 31, -1;
	mov.b32 	%f29, %r33;
	max.f32 	%f30, %f97, %f29;
	mov.b32 	%r34, %f30;
	shfl.sync.down.b32	%r35|%p14, %r34, 8, 31, -1;
	mov.b32 	%f31, %r35;
	max.f32 	%f32, %f30, %f31;
	mov.b32 	%r36, %f32;
	shfl.sync.down.b32	%r37|%p15, %r36, 4, 31, -1;
	mov.b32 	%f33, %r37;
	max.f32 	%f34, %f32, %f33;
	mov.b32 	%r38, %f34;
	shfl.sync.down.b32	%r39|%p16, %r38, 2, 31, -1;
	mov.b32 	%f35, %r39;
	max.f32 	%f36, %f34, %f35;
	mov.b32 	%r40, %f36;
	shfl.sync.down.b32	%r41|%p17, %r40, 1, 31, -1;
	mov.b32 	%f37, %r41;
	max.f32 	%f7, %f36, %f37;
	@%p12 bra 	$L__BB2_11;
	st.shared.f32 	[_ZZ24lux_logsumexp_f16_kernelE5s_max], %f7;
$L__BB2_11:
	setp.ge.u32 	%p18, %r2, %r11;
	bar.sync 	0;
	mov.f32 	%f99, 0f00000000;
	ld.shared.f32 	%f8, [_ZZ24lux_logsumexp_f16_kernelE5s_max];
	@%p18 bra 	$L__BB2_14;
	mov.f32 	%f99, 0f00000000;
	mov.u32 	%r8, %ntid.x;
	mov.u32 	%r77, %r2;
$L__BB2_13:
	mul.wide.u32 	%rd8, %r77, 2;
	add.s64 	%rd9, %rd1, %rd8;
	ld.global.nc.u16 	%rs2, [%rd9];
	// begin inline asm
	{  cvt.f32.f16 %f40, %rs2;}

	// end inline asm
	sub.f32 	%f41, %f40, %f8;
	fma.rn.f32 	%f42, %f41, 0f3BBB989D, 0f3F000000;
	cvt.sat.f32.f32 	%f43, %f42;
	mov.f32 	%f44, 0f4B400001;
	mov.f32 	%f45, 0f437C0000;
	fma.rm.f32 	%f46, %f43, %f45, %f44;
	add.f32 	%f47, %f46, 0fCB40007F;
	neg.f32 	%f48, %f47;
	fma.rn.f32 	%f49, %f41, 0f3FB8AA3B, %f48;
	fma.rn.f32 	%f50, %f41, 0f32A57060, %f49;
	mov.b32 	%r42, %f46;
	shl.b32 	%r43, %r42, 23;
	mov.b32 	%f51, %r43;
	ex2.approx.ftz.f32 	%f52, %f50;
	fma.rn.f32 	%f99, %f52, %f51, %f99;
	add.s32 	%r77, %r77, %r8;
	setp.lt.u32 	%p19, %r77, %r11;
	@%p19 bra 	$L__BB2_13;
$L__BB2_14:
	setp.ne.s32 	%p20, %r6, 0;
	mov.b32 	%r44, %f99;
	shfl.sync.down.b32	%r45|%p21, %r44, 16, 31, -1;
	mov.b32 	%f53, %r45;
	add.f32 	%f54, %f99, %f53;
	mov.b32 	%r46, %f54;
	shfl.sync.down.b32	%r47|%p22, %r46, 8, 31, -1;
	mov.b32 	%f55, %r47;
	add.f32 	%f56, %f54, %f55;
	mov.b32 	%r48, %f56;
	shfl.sync.down.b32	%r49|%p23, %r48, 4, 31, -1;
	mov.b32 	%f57, %r49;
	add.f32 	%f58, %f56, %f57;
	mov.b32 	%r50, %f58;
	shfl.sync.down.b32	%r51|%p24, %r50, 2, 31, -1;
	mov.b32 	%f59, %r51;
	add.f32 	%f60, %f58, %f59;
	mov.b32 	%r52, %f60;
	shfl.sync.down.b32	%r53|%p25, %r52, 1, 31, -1;
	mov.b32 	%f61, %r53;
	add.f32 	%f12, %f60, %f61;
	@%p20 bra 	$L__BB2_16;
	shl.b32 	%r54, %r7, 2;
	mov.u32 	%r55, _ZZ24lux_logsumexp_f16_kernelE8warp_sum;
	add.s32 	%r56, %r55, %r54;
	st.shared.f32 	[%r56], %f12;
$L__BB2_16:
	setp.gt.u32 	%p26, %r2, 31;
	bar.sync 	0;
	@%p26 bra 	$L__BB2_21;
	mov.u32 	%r57, %ntid.x;
	shr.u32 	%r58, %r57, 5;
	setp.ge.u32 	%p27, %r6, %r58;
	mov.f32 	%f100, 0f00000000;
	@%p27 bra 	$L__BB2_19;
	shl.b32 	%r59, %r6, 2;
	mov.u32 	%r60, _ZZ24lux_logsumexp_f16_kernelE8warp_sum;
	add.s32 	%r61, %r60, %r59;
	ld.shared.f32 	%f100, [%r61];
$L__BB2_19:
	setp.ne.s32 	%p28, %r6, 0;
	mov.b32 	%r62, %f100;
	shfl.sync.down.b32	%r63|%p29, %r62, 16, 31, -1;
	mov.b32 	%f63, %r63;
	add.f32 	%f64, %f100, %f63;
	mov.b32 	%r64, %f64;
	shfl.sync.down.b32	%r65|%p30, %r64, 8, 31, -1;
	mov.b32 	%f65, %r65;
	add.f32 	%f66, %f64, %f65;
	mov.b32 	%r66, %f66;
	shfl.sync.down.b32	%r67|%p31, %r66, 4, 31, -1;
	mov.b32 	%f67, %r67;
	add.f32 	%f68, %f66, %f67;
	mov.b32 	%r68, %f68;
	shfl.sync.down.b32	%r69|%p32, %r68, 2, 31, -1;
	mov.b32 	%f69, %r69;
	add.f32 	%f70, %f68, %f69;
	mov.b32 	%r70, %f70;
	shfl.sync.down.b32	%r71|%p33, %r70, 1, 31, -1;
	mov.b32 	%f71, %r71;
	add.f32 	%f15, %f70, %f71;
	@%p28 bra 	$L__BB2_21;
	st.shared.f32 	[_ZZ24lux_logsumexp_f16_kernelE5s_sum], %f15;
$L__BB2_21:
	bar.sync 	0;
	setp.ne.s32 	%p34, %r2, 0;
	@%p34 bra 	$L__BB2_23;
	ld.shared.f32 	%f73, [_ZZ24lux_logsumexp_f16_kernelE5s_sum];
	setp.lt.f32 	%p35, %f73, 0f00800000;
	mul.f32 	%f74, %f73, 0f4B000000;
	selp.f32 	%f75, %f74, %f73, %p35;
	selp.f32 	%f76, 0fC1B80000, 0f00000000, %p35;
	mov.b32 	%r72, %f75;
	add.s32 	%r73, %r72, -1059760811;
	and.b32  	%r74, %r73, -8388608;
	sub.s32 	%r75, %r72, %r74;
	mov.b32 	%f77, %r75;
	cvt.rn.f32.s32 	%f78, %r74;
	fma.rn.f32 	%f79, %f78, 0f34000000, %f76;
	add.f32 	%f80, %f77, 0fBF800000;
	fma.rn.f32 	%f81, %f80, 0fBE055027, 0f3E1039F6;
	fma.rn.f32 	%f82, %f81, %f80, 0fBDF8CDCC;
	fma.rn.f32 	%f83, %f82, %f80, 0f3E0F2955;
	fma.rn.f32 	%f84, %f83, %f80, 0fBE2AD8B9;
	fma.rn.f32 	%f85, %f84, %f80, 0f3E4CED0B;
	fma.rn.f32 	%f86, %f85, %f80, 0fBE7FFF22;
	fma.rn.f32 	%f87, %f86, %f80, 0f3EAAAA78;
	fma.rn.f32 	%f88, %f87, %f80, 0fBF000000;
	mul.f32 	%f89, %f80, %f88;
	fma.rn.f32 	%f90, %f89, %f80, %f80;
	fma.rn.f32 	%f91, %f79, 0f3F317218, %f90;
	setp.gt.u32 	%p36, %r72, 2139095039;
	fma.rn.f32 	%f92, %f75, 0f7F800000, 0f7F800000;
	selp.f32 	%f93, %f92, %f91, %p36;
	setp.eq.f32 	%p37, %f75, 0f00000000;
	selp.f32 	%f94, 0fFF800000, %f93, %p37;
	add.f32 	%f72, %f8, %f94;
	// begin inline asm
	{  cvt.rn.f16.f32 %rs3, %f72;}

	// end inline asm
	cvta.to.global.u64 	%rd10, %rd2;
	mul.wide.u32 	%rd11, %r1, 2;
	add.s64 	%rd12, %rd10, %rd11;
	st.global.u16 	[%rd12], %rs3;
$L__BB2_23:
	ret;

}
	// .globl	lux_logsumexp_online_f32_kernel
.visible .entry lux_logsumexp_online_f32_kernel(
	.param .u64 .ptr .align 1 lux_logsumexp_online_f32_kernel_param_0,
	.param .u64 .ptr .align 1 lux_logsumexp_online_f32_kernel_param_1,
	.param .u64 .ptr .align 1 lux_logsumexp_online_f32_kernel_param_2,
	.param .u64 .ptr .align 1 lux_logsumexp_online_f32_kernel_param_3,
	.param .u32 lux_logsumexp_online_f32_kernel_param_4,
	.param .u32 lux_logsumexp_online_f32_kernel_param_5,
	.param .u8 lux_logsumexp_online_f32_kernel_param_6
)
{
	.reg .pred 	%p<39>;
	.reg .b16 	%rs<2>;
	.reg .b32 	%r<74>;
	.reg .b32 	%f<124>;
	.reg .b64 	%rd<22>;
	// demoted variable
	.shared .align 4 .f32 _ZZ31lux_logsumexp_online_f32_kernelE5s_max;
	// demoted variable
	.shared .align 4 .f32 _ZZ31lux_logsumexp_online_f32_kernelE5s_sum;
	// demoted variable
	.shared .align 4 .b8 _ZZ31lux_logsumexp_online_f32_kernelE9warp_vals[128];
	ld.param.u64 	%rd5, [lux_logsumexp_online_f32_kernel_param_0];
	ld.param.u64 	%rd7, [lux_logsumexp_online_f32_kernel_param_1];
	ld.param.u64 	%rd8, [lux_logsumexp_online_f32_kernel_param_2];
	ld.param.u64 	%rd6, [lux_logsumexp_online_f32_kernel_param_3];
	ld.param.u32 	%r13, [lux_logsumexp_online_f32_kernel_param_4];
	ld.param.u32 	%r12, [lux_logsumexp_online_f32_kernel_param_5];
	ld.param.s8 	%rs1, [lux_logsumexp_online_f32_kernel_param_6];
	cvta.to.global.u64 	%rd1, %rd8;
	cvta.to.global.u64 	%rd2, %rd7;
	mov.u32 	%r1, %ctaid.x;
	mov.u32 	%r2, %tid.x;
	setp.ge.u32 	%p1, %r1, %r13;
	@%p1 bra 	$L__BB3_25;
	cvta.to.global.u64 	%rd3, %rd6;
	setp.ne.s16 	%p2, %rs1, 0;
	mov.f32 	%f117, 0f00000000;
	mov.f32 	%f116, 0fFF800000;
	@%p2 bra 	$L__BB3_3;
	mul.wide.u32 	%rd9, %r1, 4;
	add.s64 	%rd10, %rd2, %rd9;
	ld.global.f32 	%f116, [%rd10];
	add.s64 	%rd11, %rd1, %rd9;
	ld.global.f32 	%f117, [%rd11];
$L__BB3_3:
	mul.lo.s32 	%r14, %r12, %r1;
	mul.wide.u32 	%rd12, %r14, 4;
	add.s64 	%rd4, %rd3, %rd12;
	setp.ge.u32 	%p3, %r2, %r12;
	mov.f32 	%f119, 0fFF800000;
	@%p3 bra 	$L__BB3_6;
	mov.f32 	%f119, 0fFF800000;
	mov.u32 	%r3, %ntid.x;
	mov.u32 	%r72, %r2;
$L__BB3_5:
	mul.wide.u32 	%rd13, %r72, 4;
	add.s64 	%rd14, %rd4, %rd13;
	ld.global.nc.f32 	%f24, [%rd14];
	max.f32 	%f119, %f119, %f24;
	add.s32 	%r72, %r72, %r3;
	setp.lt.u32 	%p4, %r72, %r12;
	@%p4 bra 	$L__BB3_5;
$L__BB3_6:
	mov.b32 	%r15, %f119;
	shfl.sync.down.b32	%r16|%p5, %r15, 16, 31, -1;
	mov.b32 	%f25, %r16;
	max.f32 	%f26, %f119, %f25;
	mov.b32 	%r17, %f26;
	shfl.sync.down.b32	%r18|%p6, %r17, 8, 31, -1;
	mov.b32 	%f27, %r18;
	max.f32 	%f28, %f26, %f27;
	mov.b32 	%r19, %f28;
	shfl.sync.down.b32	%r20|%p7, %r19, 4, 31, -1;
	mov.b32 	%f29, %r20;
	max.f32 	%f30, %f28, %f29;
	mov.b32 	%r21, %f30;
	shfl.sync.down.b32	%r22|%p8, %r21, 2, 31, -1;
	mov.b32 	%f31, %r22;
	max.f32 	%f32, %f30, %f31;
	mov.b32 	%r23, %f32;
	shfl.sync.down.b32	%r24|%p9, %r23, 1, 31, -1;
	mov.b32 	%f33, %r24;
	max.f32 	%f8, %f32, %f33;
	and.b32  	%r6, %r2, 31;
	setp.ne.s32 	%p10, %r6, 0;
	shr.u32 	%r25, %r2, 3;
	and.b32  	%r26, %r25, 124;
	mov.u32 	%r27, _ZZ31lux_logsumexp_online_f32_kernelE9warp_vals;
	add.s32 	%r7, %r27, %r26;
	@%p10 bra 	$L__BB3_8;
	st.shared.f32 	[%r7], %f8;
$L__BB3_8:
	bar.sync 	0;
	setp.gt.u32 	%p11, %r2, 31;
	shl.b32 	%r28, %r6, 2;
	add.s32 	%r8, %r27, %r28;
	@%p11 bra 	$L__BB3_13;
	mov.u32 	%r30, %ntid.x;
	shr.u32 	%r31, %r30, 5;
	setp.ge.u32 	%p12, %r6, %r31;
	mov.f32 	%f120, 0fFF800000;
	@%p12 bra 	$L__BB3_11;
	ld.shared.f32 	%f120, [%r8];
$L__BB3_11:
	setp.ne.s32 	%p13, %r6, 0;
	mov.b32 	%r32, %f120;
	shfl.sync.down.b32	%r33|%p14, %r32, 16, 31, -1;
	mov.b32 	%f35, %r33;
	max.f32 	%f36, %f120, %f35;
	mov.b32 	%r34, %f36;
	shfl.sync.down.b32	%r35|%p15, %r34, 8, 31, -1;
	mov.b32 	%f37, %r35;
	max.f32 	%f38, %f36, %f37;
	mov.b32 	%r36, %f38;
	shfl.sync.down.b32	%r37|%p16, %r36, 4, 31, -1;
	mov.b32 	%f39, %r37;
	max.f32 	%f40, %f38, %f39;
	mov.b32 	%r38, %f40;
	shfl.sync.down.b32	%r39|%p17, %r38, 2, 31, -1;
	mov.b32 	%f41, %r39;
	max.f32 	%f42, %f40, %f41;
	mov.b32 	%r40, %f42;
	shfl.sync.down.b32	%r41|%p18, %r40, 1, 31, -1;
	mov.b32 	%f43, %r41;
	max.f32 	%f11, %f42, %f43;
	@%p13 bra 	$L__BB3_13;
	st.shared.f32 	[_ZZ31lux_logsumexp_online_f32_kernelE5s_max], %f11;
$L__BB3_13:
	setp.ge.u32 	%p19, %r2, %r12;
	bar.sync 	0;
	ld.shared.f32 	%f45, [_ZZ31lux_logsumexp_online_f32_kernelE5s_max];
	max.f32 	%f12, %f116, %f45;
	mov.f32 	%f122, 0f00000000;
	@%p19 bra 	$L__BB3_16;
	mov.f32 	%f122, 0f00000000;
	mov.u32 	%r9, %ntid.x;
	mov.u32 	%r73, %r2;
$L__BB3_15:
	mul.wide.u32 	%rd15, %r73, 4;
	add.s64 	%rd16, %rd4, %rd15;
	ld.global.nc.f32 	%f47, [%rd16];
	sub.f32 	%f48, %f47, %f12;
	fma.rn.f32 	%f49, %f48, 0f3BBB989D, 0f3F000000;
	cvt.sat.f32.f32 	%f50, %f49;
	mov.f32 	%f51, 0f4B400001;
	mov.f32 	%f52, 0f437C0000;
	fma.rm.f32 	%f53, %f50, %f52, %f51;
	add.f32 	%f54, %f53, 0fCB40007F;
	neg.f32 	%f55, %f54;
	fma.rn.f32 	%f56, %f48, 0f3FB8AA3B, %f55;
	fma.rn.f32 	%f57, %f48, 0f32A57060, %f56;
	mov.b32 	%r42, %f53;
	shl.b32 	%r43, %r42, 23;
	mov.b32 	%f58, %r43;
	ex2.approx.ftz.f32 	%f59, %f57;
	fma.rn.f32 	%f122, %f59, %f58, %f122;
	add.s32 	%r73, %r73, %r9;
	setp.lt.u32 	%p20, %r73, %r12;
	@%p20 bra 	$L__BB3_15;
$L__BB3_16:
	setp.ne.s32 	%p21, %r6, 0;
	mov.b32 	%r44, %f122;
	shfl.sync.down.b32	%r45|%p22, %r44, 16, 31, -1;
	mov.b32 	%f60, %r45;
	add.f32 	%f61, %f122, %f60;
	mov.b32 	%r46, %f61;
	shfl.sync.down.b32	%r47|%p23, %r46, 8, 31, -1;
	mov.b32 	%f62, %r47;
	add.f32 	%f63, %f61, %f62;
	mov.b32 	%r48, %f63;
	shfl.sync.down.b32	%r49|%p24, %r48, 4, 31, -1;
	mov.b32 	%f64, %r49;
	add.f32 	%f65, %f63, %f64;
	mov.b32 	%r50, %f65;
	shfl.sync.down.b32	%r51|%p25, %r50, 2, 31, -1;
	mov.b32 	%f66, %r51;
	add.f32 	%f67, %f65, %f66;
	mov.b32 	%r52, %f67;
	shfl.sync.down.b32	%r53|%p26, %r52, 1, 31, -1;
	mov.b32 	%f68, %r53;
	add.f32 	%f16, %f67, %f68;
	@%p21 bra 	$L__BB3_18;
	st.shared.f32 	[%r7], %f16;
$L__BB3_18:
	setp.gt.u32 	%p27, %r2, 31;
	bar.sync 	0;
	@%p27 bra 	$L__BB3_23;
	mov.u32 	%r54, %ntid.x;
	shr.u32 	%r55, %r54, 5;
	setp.ge.u32 	%p28, %r6, %r55;
	mov.f32 	%f123, 0f00000000;
	@%p28 bra 	$L__BB3_21;
	ld.shared.f32 	%f123, [%r8];
$L__BB3_21:
	setp.ne.s32 	%p29, %r6, 0;
	mov.b32 	%r56, %f123;
	shfl.sync.down.b32	%r57|%p30, %r56, 16, 31, -1;
	mov.b32 	%f70, %r57;
	add.f32 	%f71, %f123, %f70;
	mov.b32 	%r58, %f71;
	shfl.sync.down.b32	%r59|%p31, %r58, 8, 31, -1;
	mov.b32 	%f72, %r59;
	add.f32 	%f73, %f71, %f72;
	mov.b32 	%r60, %f73;
	shfl.sync.down.b32	%r61|%p32, %r60, 4, 31, -1;
	mov.b32 	%f74, %r61;
	add.f32 	%f75, %f73, %f74;
	mov.b32 	%r62, %f75;
	shfl.sync.down.b32	%r63|%p33, %r62, 2, 31, -1;
	mov.b32 	%f76, %r63;
	add.f32 	%f77, %f75, %f76;
	mov.b32 	%r64, %f77;
	shfl.sync.down.b32	%r65|%p34, %r64, 1, 31, -1;
	mov.b32 	%f78, %r65;
	add.f32 	%f19, %f77, %f78;
	@%p29 bra 	$L__BB3_23;
	st.shared.f32 	[_ZZ31lux_logsumexp_online_f32_kernelE5s_sum], %f19;
$L__BB3_23:
	bar.sync 	0;
	setp.ne.s32 	%p35, %r2, 0;
	@%p35 bra 	$L__BB3_25;
	sub.f32 	%f79, %f116, %f12;
	fma.rn.f32 	%f80, %f79, 0f3BBB989D, 0f3F000000;
	cvt.sat.f32.f32 	%f81, %f80;
	mov.f32 	%f82, 0f4B400001;
	mov.f32 	%f83, 0f437C0000;
	fma.rm.f32 	%f84, %f81, %f83, %f82;
	add.f32 	%f85, %f84, 0fCB40007F;
	neg.f32 	%f86, %f85;
	fma.rn.f32 	%f87, %f79, 0f3FB8AA3B, %f86;
	fma.rn.f32 	%f88, %f79, 0f32A57060, %f87;
	mov.b32 	%r66, %f84;
	shl.b32 	%r67, %r66, 23;
	mov.b32 	%f89, %r67;
	ex2.approx.ftz.f32 	%f90, %f88;
	mul.f32 	%f91, %f90, %f89;
	ld.shared.f32 	%f92, [_ZZ31lux_logsumexp_online_f32_kernelE5s_sum];
	fma.rn.f32 	%f93, %f117, %f91, %f92;
	mul.wide.u32 	%rd17, %r1, 4;
	add.s64 	%rd18, %rd2, %rd17;
	st.global.f32 	[%rd18], %f12;
	add.s64 	%rd19, %rd1, %rd17;
	st.global.f32 	[%rd19], %f93;
	setp.lt.f32 	%p36, %f93, 0f00800000;
	mul.f32 	%f94, %f93, 0f4B000000;
	selp.f32 	%f95, %f94, %f93, %p36;
	selp.f32 	%f96, 0fC1B80000, 0f00000000, %p36;
	mov.b32 	%r68, %f95;
	add.s32 	%r69, %r68, -1059760811;
	and.b32  	%r70, %r69, -8388608;
	sub.s32 	%r71, %r68, %r70;
	mov.b32 	%f97, %r71;
	cvt.rn.f32.s32 	%f98, %r70;
	fma.rn.f32 	%f99, %f98, 0f34000000, %f96;
	add.f32 	%f100, %f97, 0fBF800000;
	fma.rn.f32 	%f101, %f100, 0fBE055027, 0f3E1039F6;
	fma.rn.f32 	%f102, %f101, %f100, 0fBDF8CDCC;
	fma.rn.f32 	%f103, %f102, %f100, 0f3E0F2955;
	fma.rn.f32 	%f104, %f103, %f100, 0fBE2AD8B9;
	fma.rn.f32 	%f105, %f104, %f100, 0f3E4CED0B;
	fma.rn.f32 	%f106, %f105, %f100, 0fBE7FFF22;
	fma.rn.f32 	%f107, %f106, %f100, 0f3EAAAA78;
	fma.rn.f32 	%f108, %f107, %f100, 0fBF000000;
	mul.f32 	%f109, %f100, %f108;
	fma.rn.f32 	%f110, %f109, %f100, %f100;
	fma.rn.f32 	%f111, %f99, 0f3F317218, %f110;
	setp.gt.u32 	%p37, %r68, 2139095039;
	fma.rn.f32 	%f112, %f95, 0f7F800000, 0f7F800000;
	selp.f32 	%f113, %f112, %f111, %p37;
	setp.eq.f32 	%p38, %f95, 0f00000000;
	selp.f32 	%f114, 0fFF800000, %f113, %p38;
	add.f32 	%f115, %f12, %f114;
	cvta.to.global.u64 	%rd20, %rd5;
	add.s64 	%rd21, %rd20, %rd17;
	st.global.f32 	[%rd21], %f115;
$L__BB3_25:
	ret;

}
	// .globl	lux_softmax_via_logsumexp_f32_kernel
.visible .entry lux_softmax_via_logsumexp_f32_kernel(
	.param .u64 .ptr .align 1 lux_softmax_via_logsumexp_f32_kernel_param_0,
	.param .u64 .ptr .align 1 lux_softmax_via_logsumexp_f32_kernel_param_1,
	.param .u32 lux_softmax_via_logsumexp_f32_kernel_param_2,
	.param .u32 lux_softmax_via_logsumexp_f32_kernel_param_3
)
{
	.reg .pred 	%p<36>;
	.reg .b32 	%r<78>;
	.reg .b32 	%f<83>;
	.reg .b64 	%rd<15>;
	// demoted variable
	.shared .align 4 .f32 _ZZ36lux_softmax_via_logsumexp_f32_kernelE5s_max;
	// demoted variable
	.shared .align 4 .f32 _ZZ36lux_softmax_via_logsumexp_f32_kernelE5s_sum;
	// demoted variable
	.shared .align 4 .b8 _ZZ36lux_softmax_via_logsumexp_f32_kernelE8warp_max[128];
	// demoted variable
	.shared .align 4 .b8 _ZZ36lux_softmax_via_logsumexp_f32_kernelE8warp_sum[128];
	ld.param.u64 	%rd3, [lux_softmax_via_logsumexp_f32_kernel_param_0];
	ld.param.u64 	%rd4, [lux_softmax_via_logsumexp_f32_kernel_param_1];
	ld.param.u32 	%r15, [lux_softmax_via_logsumexp_f32_kernel_param_2];
	ld.param.u32 	%r14, [lux_softmax_via_logsumexp_f32_kernel_param_3];
	mov.u32 	%r1, %ctaid.x;
	mov.u32 	%r77, %tid.x;
	setp.ge.u32 	%p1, %r1, %r15;
	@%p1 bra 	$L__BB4_24;
	cvta.to.global.u64 	%rd5, %rd3;
	cvta.to.global.u64 	%rd6, %rd4;
	mul.lo.s32 	%r16, %r14, %r1;
	mul.wide.u32 	%rd7, %r16, 4;
	add.s64 	%rd1, %rd6, %rd7;
	add.s64 	%rd2, %rd5, %rd7;
	setp.ge.u32 	%p2, %r77, %r14;
	mov.f32 	%f78, 0fFF800000;
	@%p2 bra 	$L__BB4_4;
	mov.f32 	%f78, 0fFF800000;
	mov.u32 	%r3, %ntid.x;
	mov.u32 	%r75, %r77;
$L__BB4_3:
	mul.wide.u32 	%rd8, %r75, 4;
	add.s64 	%rd9, %rd1, %rd8;
	ld.global.nc.f32 	%f19, [%rd9];
	max.f32 	%f78, %f78, %f19;
	add.s32 	%r75, %r75, %r3;
	setp.lt.u32 	%p3, %r75, %r14;
	@%p3 bra 	$L__BB4_3;
$L__BB4_4:
	mov.b32 	%r17, %f78;
	shfl.sync.down.b32	%r18|%p4, %r17, 16, 31, -1;
	mov.b32 	%f20, %r18;
	max.f32 	%f21, %f78, %f20;
	mov.b32 	%r19, %f21;
	shfl.sync.down.b32	%r20|%p5, %r19, 8, 31, -1;
	mov.b32 	%f22, %r20;
	max.f32 	%f23, %f21, %f22;
	mov.b32 	%r21, %f23;
	shfl.sync.down.b32	%r22|%p6, %r21, 4, 31, -1;
	mov.b32 	%f24, %r22;
	max.f32 	%f25, %f23, %f24;
	mov.b32 	%r23, %f25;
	shfl.sync.down.b32	%r24|%p7, %r23, 2, 31, -1;
	mov.b32 	%f26, %r24;
	max.f32 	%f27, %f25, %f26;
	mov.b32 	%r25, %f27;
	shfl.sync.down.b32	%r26|%p8, %r25, 1, 31, -1;
	mov.b32 	%f28, %r26;
	max.f32 	%f4, %f27, %f28;
	and.b32  	%r6, %r77, 31;
	shr.u32 	%r7, %r77, 5;
	setp.ne.s32 	%p9, %r6, 0;
	@%p9 bra 	$L__BB4_6;
	shl.b32 	%r27, %r7, 2;
	mov.u32 	%r28, _ZZ36lux_softmax_via_logsumexp_f32_kernelE8warp_max;
	add.s32 	%r29, %r28, %r27;
	st.shared.f32 	[%r29], %f4;
$L__BB4_6:
	bar.sync 	0;
	setp.gt.u32 	%p10, %r77, 31;
	@%p10 bra 	$L__BB4_11;
	mov.u32 	%r30, %ntid.x;
	shr.u32 	%r31, %r30, 5;
	setp.ge.u32 	%p11, %r6, %r31;
	mov.f32 	%f79, 0fFF800000;
	@%p11 bra 	$L__BB4_9;
	shl.b32 	%r32, %r6, 2;
	mov.u32 	%r33, _ZZ36lux_softmax_via_logsumexp_f32_kernelE8warp_max;
	add.s32 	%r34, %r33, %r32;
	ld.shared.f32 	%f79, [%r34];
$L__BB4_9:
	setp.ne.s32 	%p12, %r6, 0;
	mov.b32 	%r35, %f79;
	shfl.sync.down.b32	%r36|%p13, %r35, 16, 31, -1;
	mov.b32 	%f30, %r36;
	max.f32 	%f31, %f79, %f30;
	mov.b32 	%r37, %f31;
	shfl.sync.down.b32	%r38|%p14, %r37, 8, 31, -1;
	mov.b32 	%f32, %r38;
	max.f32 	%f33, %f31, %f32;
	mov.b32 	%r39, %f33;
	shfl.sync.down.b32	%r40|%p15, %r39, 4, 31, -1;
	mov.b32 	%f34, %r40;
	max.f32 	%f35, %f33, %f34;
	mov.b32 	%r41, %f35;
	shfl.sync.down.b32	%r42|%p16, %r41, 2, 31, -1;
	mov.b32 	%f36, %r42;
	max.f32 	%f37, %f35, %f36;
	mov.b32 	%r43, %f37;
	shfl.sync.down.b32	%r44|%p17, %r43, 1, 31, -1;
	mov.b32 	%f38, %r44;
	max.f32 	%f7, %f37, %f38;
	@%p12 bra 	$L__BB4_11;
	st.shared.f32 	[_ZZ36lux_softmax_via_logsumexp_f32_kernelE5s_max], %f7;
$L__BB4_11:
	setp.ge.u32 	%p18, %r77, %r14;
	bar.sync 	0;
	mov.f32 	%f81, 0f00000000;
	@%p18 bra 	$L__BB4_14;
	ld.shared.f32 	%f8, [_ZZ36lux_softmax_via_logsumexp_f32_kernelE5s_max];
	mov.f32 	%f81, 0f00000000;
	mov.u32 	%r8, %ntid.x;
	mov.u32 	%r76, %r77;
$L__BB4_13:
	mul.wide.u32 	%rd10, %r76, 4;
	add.s64 	%rd11, %rd1, %rd10;
	ld.global.nc.f32 	%f41, [%rd11];
	sub.f32 	%f42, %f41, %f8;
	fma.rn.f32 	%f43, %f42, 0f3BBB989D, 0f3F000000;
	cvt.sat.f32.f32 	%f44, %f43;
	mov.f32 	%f45, 0f4B400001;
	mov.f32 	%f46, 0f437C0000;
	fma.rm.f32 	%f47, %f44, %f46, %f45;
	add.f32 	%f48, %f47, 0fCB40007F;
	neg.f32 	%f49, %f48;
	fma.rn.f32 	%f50, %f42, 0f3FB8AA3B, %f49;
	fma.rn.f32 	%f51, %f42, 0f32A57060, %f50;
	mov.b32 	%r45, %f47;
	shl.b32 	%r46, %r45, 23;
	mov.b32 	%f52, %r46;
	ex2.approx.ftz.f32 	%f53, %f51;
	mul.f32 	%f54, %f53, %f52;
	add.s64 	%rd12, %rd2, %rd10;
	st.global.f32 	[%rd12], %f54;
	add.f32 	%f81, %f81, %f54;
	add.s32 	%r76, %r76, %r8;
	setp.lt.u32 	%p19, %r76, %r14;
	@%p19 bra 	$L__BB4_13;
$L__BB4_14:
	setp.ne.s32 	%p20, %r6, 0;
	mov.b32 	%r47, %f81;
	shfl.sync.down.b32	%r48|%p21, %r47, 16, 31, -1;
	mov.b32 	%f55, %r48;
	add.f32 	%f56, %f81, %f55;
	mov.b32 	%r49, %f56;
	shfl.sync.down.b32	%r50|%p22, %r49, 8, 31, -1;
	mov.b32 	%f57, %r50;
	add.f32 	%f58, %f56, %f57;
	mov.b32 	%r51, %f58;
	shfl.sync.down.b32	%r52|%p23, %r51, 4, 31, -1;
	mov.b32 	%f59, %r52;
	add.f32 	%f60, %f58, %f59;
	mov.b32 	%r53, %f60;
	shfl.sync.down.b32	%r54|%p24, %r53, 2, 31, -1;
	mov.b32 	%f61, %r54;
	add.f32 	%f62, %f60, %f61;
	mov.b32 	%r55, %f62;
	shfl.sync.down.b32	%r56|%p25, %r55, 1, 31, -1;
	mov.b32 	%f63, %r56;
	add.f32 	%f12, %f62, %f63;
	@%p20 bra 	$L__BB4_16;
	shl.b32 	%r57, %r7, 2;
	mov.u32 	%r58, _ZZ36lux_softmax_via_logsumexp_f32_kernelE8warp_sum;
	add.s32 	%r59, %r58, %r57;
	st.shared.f32 	[%r59], %f12;
$L__BB4_16:
	setp.gt.u32 	%p26, %r77, 31;
	bar.sync 	0;
	@%p26 bra 	$L__BB4_21;
	mov.u32 	%r60, %ntid.x;
	shr.u32 	%r61, %r60, 5;
	setp.ge.u32 	%p27, %r6, %r61;
	mov.f32 	%f82, 0f00000000;
	@%p27 bra 	$L__BB4_19;
	shl.b32 	%r62, %r6, 2;
	mov.u32 	%r63, _ZZ36lux_softmax_via_logsumexp_f32_kernelE8warp_sum;
	add.s32 	%r64, %r63, %r62;
	ld.shared.f32 	%f82, [%r64];
$L__BB4_19:
	setp.ne.s32 	%p28, %r6, 0;
	mov.b32 	%r65, %f82;
	shfl.sync.down.b32	%r66|%p29, %r65, 16, 31, -1;
	mov.b32 	%f65, %r66;
	add.f32 	%f66, %f82, %f65;
	mov.b32 	%r67, %f66;
	shfl.sync.down.b32	%r68|%p30, %r67, 8, 31, -1;
	mov.b32 	%f67, %r68;
	add.f32 	%f68, %f66, %f67;
	mov.b32 	%r69, %f68;
	shfl.sync.down.b32	%r70|%p31, %r69, 4, 31, -1;
	mov.b32 	%f69, %r70;
	add.f32 	%f70, %f68, %f69;
	mov.b32 	%r71, %f70;
	shfl.sync.down.b32	%r72|%p32, %r71, 2, 31, -1;
	mov.b32 	%f71, %r72;
	add.f32 	%f72, %f70, %f71;
	mov.b32 	%r73, %f72;
	shfl.sync.down.b32	%r74|%p33, %r73, 1, 31, -1;
	mov.b32 	%f73, %r74;
	add.f32 	%f15, %f72, %f73;
	@%p28 bra 	$L__BB4_21;
	st.shared.f32 	[_ZZ36lux_softmax_via_logsumexp_f32_kernelE5s_sum], %f15;
$L__BB4_21:
	setp.ge.u32 	%p34, %r77, %r14;
	bar.sync 	0;
	@%p34 bra 	$L__BB4_24;
	ld.shared.f32 	%f74, [_ZZ36lux_softmax_via_logsumexp_f32_kernelE5s_sum];
	mov.u32 	%r11, %ntid.x;
	rcp.rn.f32 	%f16, %f74;
$L__BB4_23:
	mul.wide.u32 	%rd13, %r77, 4;
	add.s64 	%rd14, %rd2, %rd13;
	ld.global.f32 	%f75, [%rd14];
	mul.f32 	%f76, %f16, %f75;
	st.global.f32 	[%rd14], %f76;
	add.s32 	%r77, %r77, %r11;
	setp.lt.u32 	%p35, %r77, %r14;
	@%p35 bra 	$L__BB4_23;
$L__BB4_24:
	ret;

}


// ===== COMPILED SASS (sm_100) =====

	.target	sm_100

	.elftype	@"ET_EXEC"


//--------------------- .note.nv.tkinfo           --------------------------
	.section	.note.nv.tkinfo,"",@"SHT_NOTE"
	.sectionflags	@"SHF_NOTE_NV_TKINFO"
	.tkinfo
        /*0018*/ 	.word	0x00000002
        /*0030*/ 	.string	""
        /*0030*/ 	.string	"ptxas"
        /*0030*/ 	.string	"Cuda compilation tools, release 13.0, V13.0.88"
        /*0030*/ 	.string	"Build cuda_13.0.r13.0/compiler.36424714_0"
        /*0030*/ 	.string	"-arch sm_100 -m 64 "



//--------------------- .note.nv.cuinfo           --------------------------
	.section	.note.nv.cuinfo,"",@"SHT_NOTE"
	.sectionflags	@"SHF_NOTE_NV_CUINFO"
        /*0018*/ 	.short	0x0002
        /*001a*/ 	.short	0x0064
        /*001c*/ 	.short	0x0082
	.zero		2


//--------------------- .nv.info                  --------------------------
	.section	.nv.info,"",@"SHT_CUDA_INFO"
	.align	4


	//----- nvinfo : EIATTR_REGCOUNT
	.align		4
        /*0000*/ 	.byte	0x04, 0x2f
        /*0002*/ 	.short	(.L_1 - .L_0)
	.align		4
.L_0:
        /*0004*/ 	.word	index@(lux_logsumexp_f32_kernel)
        /*0008*/ 	.word	0x00000016


	//----- nvinfo : EIATTR_FRAME_SIZE
	.align		4
.L_1:
        /*000c*/ 	.byte	0x04, 0x11
        /*000e*/ 	.short	(.L_3 - .L_2)
	.align		4
.L_2:
        /*0010*/ 	.word	index@(lux_logsumexp_f32_kernel)
        /*0014*/ 	.word	0x00000000


	//----- nvinfo : EIATTR_REGCOUNT
	.align		4
.L_3:
        /*0018*/ 	.byte	0x04, 0x2f
        /*001a*/ 	.short	(.L_5 - .L_4)
	.align		4
.L_4:
        /*001c*/ 	.word	index@(lux_logsumexp_keepdim_f32_kernel)
        /*0020*/ 	.word	0x00000020


	//----- nvinfo : EIATTR_FRAME_SIZE
	.align		4
.L_5:
        /*0024*/ 	.byte	0x04, 0x11
        /*0026*/ 	.short	(.L_7 - .L_6)
	.align		4
.L_6:
        /*0028*/ 	.word	index@(lux_logsumexp_keepdim_f32_kernel)
        /*002c*/ 	.word	0x00000000


	//----- nvinfo : EIATTR_REGCOUNT
	.align		4
.L_7:
        /*0030*/ 	.byte	0x04, 0x2f
        /*0032*/ 	.short	(.L_9 - .L_8)
	.align		4
.L_8:
        /*0034*/ 	.word	index@(lux_logsumexp_f16_kernel)
        /*0038*/ 	.word	0x00000016


	//----- nvinfo : EIATTR_FRAME_SIZE
	.align		4
.L_9:
        /*003c*/ 	.byte	0x04, 0x11
        /*003e*/ 	.short	(.L_11 - .L_10)
	.align		4
.L_10:
        /*0040*/ 	.word	index@(lux_logsumexp_f16_kernel)
        /*0044*/ 	.word	0x00000000


	//----- nvinfo : EIATTR_REGCOUNT
	.align		4
.L_11:
        /*0048*/ 	.byte	0x04, 0x2f
        /*004a*/ 	.short	(.L_13 - .L_12)
	.align		4
.L_12:
        /*004c*/ 	.word	index@(lux_logsumexp_online_f32_kernel)
        /*0050*/ 	.word	0x00000018


	//----- nvinfo : EIATTR_FRAME_SIZE
	.align		4
.L_13:
        /*0054*/ 	.byte	0x04, 0x11
        /*0056*/ 	.short	(.L_15 - .L_14)
	.align		4
.L_14:
        /*0058*/ 	.word	index@(lux_logsumexp_online_f32_kernel)
        /*005c*/ 	.word	0x00000000


	//----- nvinfo : EIATTR_REGCOUNT
	.align		4
.L_15:
        /*0060*/ 	.byte	0x04, 0x2f
        /*0062*/ 	.short	(.L_17 - .L_16)
	.align		4
.L_16:
        /*0064*/ 	.word	index@(lux_softmax_via_logsumexp_f32_kernel)
        /*0068*/ 	.word	0x00000015


	//----- nvinfo : EIATTR_FRAME_SIZE
	.align		4
.L_17:
        /*006c*/ 	.byte	0x04, 0x11
        /*006e*/ 	.short	(.L_19 - .L_18)
	.align		4
.L_18:
        /*0070*/ 	.word	index@($__internal_0_$__cuda_sm20_rcp_rn_f32_slowpath)
        /*0074*/ 	.word	0x00000000


	//----- nvinfo : EIATTR_FRAME_SIZE
	.align		4
.L_19:
        /*0078*/ 	.byte	0x04, 0x11
        /*007a*/ 	.short	(.L_21 - .L_20)
	.align		4
.L_20:
        /*007c*/ 	.word	index@(lux_softmax_via_logsumexp_f32_kernel)
        /*0080*/ 	.word	0x00000000


	//----- nvinfo : EIATTR_MIN_STACK_SIZE
	.align		4
.L_21:
        /*0084*/ 	.byte	0x04, 0x12
        /*0086*/ 	.short	(.L_23 - .L_22)
	.align		4
.L_22:
        /*0088*/ 	.word	index@(lux_softmax_via_logsumexp_f32_kernel)
        /*008c*/ 	.word	0x00000000


	//----- nvinfo : EIATTR_MIN_STACK_SIZE
	.align		4
.L_23:
        /*0090*/ 	.byte	0x04, 0x12
        /*0092*/ 	.short	(.L_25 - .L_24)
	.align		4
.L_24:
        /*0094*/ 	.word	index@(lux_logsumexp_online_f32_kernel)
        /*0098*/ 	.word	0x00000000


	//----- nvinfo : EIATTR_MIN_STACK_SIZE
	.align		4
.L_25:
        /*009c*/ 	.byte	0x04, 0x12
        /*009e*/ 	.short	(.L_27 - .L_26)
	.align		4
.L_26:
        /*00a0*/ 	.word	index@(lux_logsumexp_f16_kernel)
        /*00a4*/ 	.word	0x00000000


	//----- nvinfo : EIATTR_MIN_STACK_SIZE
	.align		4
.L_27:
        /*00a8*/ 	.byte	0x04, 0x12
        /*00aa*/ 	.short	(.L_29 - .L_28)
	.align		4
.L_28:
        /*00ac*/ 	.word	index@(lux_logsumexp_keepdim_f32_kernel)
        /*00b0*/ 	.word	0x00000000


	//----- nvinfo : EIATTR_MIN_STACK_SIZE
	.align		4
.L_29:
        /*00b4*/ 	.byte	0x04, 0x12
        /*00b6*/ 	.short	(.L_31 - .L_30)
	.align		4
.L_30:
        /*00b8*/ 	.word	index@(lux_logsumexp_f32_kernel)
        /*00bc*/ 	.word	0x00000000
.L_31:


//--------------------- .nv.compat                --------------------------
	.section	.nv.compat,"",@"SHT_CUDA_COMPAT_INFO"
	.align	4
        /*0000*/ 	.byte	0x02, 0x09, 0x00, 0x00, 0x02, 0x02, 0x01, 0x00, 0x02, 0x05, 0x05, 0x00, 0x03, 0x07, 0x01, 0x01
        /*0010*/ 	.byte	0x02, 0x03, 0x00, 0x00, 0x02, 0x06, 0x01, 0x00, 0x04, 0x0b, 0x08, 0x00, 0x01, 0x00, 0x00, 0x00
        /*0020*/ 	.byte	0x00, 0x00, 0x00, 0x00


//--------------------- .nv.info.lux_softmax_via_logsumexp_f32_kernel --------------------------
	.section	.nv.info.lux_softmax_via_logsumexp_f32_kernel,"",@"SHT_CUDA_INFO"
	.sectionflags	@""
	.align	4


	//----- nvinfo : EIATTR_CUDA_API_VERSION
	.align		4
        /*0000*/ 	.byte	0x04, 0x37
        /*0002*/ 	.short	(.L_33 - .L_32)
.L_32:
        /*0004*/ 	.word	0x00000082


	//----- nvinfo : EIATTR_KPARAM_INFO
	.align		4
.L_33:
        /*0008*/ 	.byte	0x04, 0x17
        /*000a*/ 	.short	(.L_35 - .L_34)
.L_34:
        /*000c*/ 	.word	0x00000000
        /*0010*/ 	.short	0x0003
        /*0012*/ 	.short	0x0014
        /*0014*/ 	.byte	0x00, 0xf0, 0x11, 0x00


	//----- nvinfo : EIATTR_KPARAM_INFO
	.align		4
.L_35:
        /*0018*/ 	.byte	0x04, 0x17
        /*001a*/ 	.short	(.L_37 - .L_36)
.L_36:
        /*001c*/ 	.word	0x00000000
        /*0020*/ 	.short	0x0002
        /*0022*/ 	.short	0x0010
        /*0024*/ 	.byte	0x00, 0xf0, 0x11, 0x00


	//----- nvinfo : EIATTR_KPARAM_INFO
	.align		4
.L_37:
        /*0028*/ 	.byte	0x04, 0x17
        /*002a*/ 	.short	(.L_39 - .L_38)
.L_38:
        /*002c*/ 	.word	0x00000000
        /*0030*/ 	.short	0x0001
        /*0032*/ 	.short	0x0008
        /*0034*/ 	.byte	0x00, 0xf5, 0x21, 0x00


	//----- nvinfo : EIATTR_KPARAM_INFO
	.align		4
.L_39:
        /*0038*/ 	.byte	0x04, 0x17
        /*003a*/ 	.short	(.L_41 - .L_40)
.L_40:
        /*003c*/ 	.word	0x00000000
        /*0040*/ 	.short	0x0000
        /*0042*/ 	.short	0x0000
        /*0044*/ 	.byte	0x00, 0xf5, 0x21, 0x00


	//----- nvinfo : EIATTR_SPARSE_MMA_MASK
	.align		4
.L_41:
        /*0048*/ 	.byte	0x03, 0x50
        /*004a*/ 	.short	0x0000


	//----- nvinfo : EIATTR_MAXREG_COUNT
	.align		4
        /*004c*/ 	.byte	0x03, 0x1b
        /*004e*/ 	.short	0x00ff


	//----- nvinfo : EIATTR_NUM_BARRIERS
	.align		4
        /*0050*/ 	.byte	0x02, 0x4c
        /*0052*/ 	.byte	0x01
	.zero		1


	//----- nvinfo : EIATTR_MERCURY_ISA_VERSION
	.align		4
        /*0054*/ 	.byte	0x03, 0x5f
        /*0056*/ 	.short	0x0101


	//----- nvinfo : EIATTR_COOP_GROUP_MASK_REGIDS
	.align		4
        /*0058*/ 	.byte	0x04, 0x29
        /*005a*/ 	.short	(.L_43 - .L_42)


	//   ....[0]....
.L_42:
        /*005c*/ 	.word	0xffffffff


	//   ....[1]....
        /*0060*/ 	.word	0xffffffff


	//   ....[2]....
        /*0064*/ 	.word	0xffffffff


	//   ....[3]....
        /*0068*/ 	.word	0xffffffff


	//   ....[4]....
        /*006c*/ 	.word	0xffffffff


	//   ....[5]....
        /*0070*/ 	.word	0xffffffff


	//   ....[6]....
        /*0074*/ 	.word	0xffffffff


	//   ....[7]....
        /*0078*/ 	.word	0xffffffff


	//   ....[8]....
        /*007c*/ 	.word	0xffffffff


	//   ....[9]....
        /*0080*/ 	.word	0xffffffff


	//   ....[10]....
        /*0084*/ 	.word	0xffffffff


	//   ....[11]....
        /*0088*/ 	.word	0xffffffff


	//   ....[12]....
        /*008c*/ 	.word	0xffffffff


	//   ....[13]....
        /*0090*/ 	.word	0xffffffff


	//   ....[14]....
        /*0094*/ 	.word	0xffffffff


	//   ....[15]....
        /*0098*/ 	.word	0xffffffff


	//   ....[16]....
        /*009c*/ 	.word	0xffffffff


	//   ....[17]....
        /*00a0*/ 	.word	0xffffffff


	//   ....[18]....
        /*00a4*/ 	.word	0xffffffff


	//   ....[19]....
        /*00a8*/ 	.word	0xffffffff


	//   ....[20]....
        /*00ac*/ 	.word	0x0500000f


	//   ....[21]....
        /*00b0*/ 	.word	0x0500000f


	//   ....[22]....
        /*00b4*/ 	.word	0x0500000f


	//   ....[23]....
        /*00b8*/ 	.word	0x0500000f


	//   ....[24]....
        /*00bc*/ 	.word	0x0500000f


	//   ....[25]....
        /*00c0*/ 	.word	0x0500000f


	//   ....[26]....
        /*00c4*/ 	.word	0x0500000f


	//   ....[27]....
        /*00c8*/ 	.word	0x0500000f


	//   ....[28]....
        /*00cc*/ 	.word	0x0500000f


	//   ....[29]....
        /*00d0*/ 	.word	0x0500000f


	//----- nvinfo : EIATTR_COOP_GROUP_INSTR_OFFSETS
	.align		4
.L_43:
        /*00d4*/ 	.byte	0x04, 0x28
        /*00d6*/ 	.short	(.L_45 - .L_44)


	//   ....[0]....
.L_44:
        /*00d8*/ 	.word	0x00000190


	//   ....[1]....
        /*00dc*/ 	.word	0x000001b0


	//   ....[2]....
        /*00e0*/ 	.word	0x000001e0


	//   ....[3]....
        /*00e4*/ 	.word	0x00000210


	//   ....[4]....
        /*00e8*/ 	.word	0x00000260


	//   ....[5]....
        /*00ec*/ 	.word	0x000003d0


	//   ....[6]....
        /*00f0*/ 	.word	0x000003f0


	//   ....[7]....
        /*00f4*/ 	.word	0x00000410


	//   ....[8]....
        /*00f8*/ 	.word	0x00000430


	//   ....[9]....
        /*00fc*/ 	.word	0x00000450


	//   ....[10]....
        /*0100*/ 	.word	0x000006c0


	//   ....[11]....
        /*0104*/ 	.word	0x00000720


	//   ....[12]....
        /*0108*/ 	.word	0x00000770


	//   ....[13]....
        /*010c*/ 	.word	0x00000790


	//   ....[14]....
        /*0110*/ 	.word	0x000007b0


	//   ....[15]....
        /*0114*/ 	.word	0x000008c0


	//   ....[16]....
        /*0118*/ 	.word	0x000008e0


	//   ....[17]....
        /*011c*/ 	.word	0x00000900


	//   ....[18]....
        /*0120*/ 	.word	0x00000920


	//   ....[19]....
        /*0124*/ 	.word	0x00000940


	//   ....[20]....
        /*0128*/ 	.word	0x00000bc0


	//   ....[21]....
        /*012c*/ 	.word	0x00000c30


	//   ....[22]....
        /*0130*/ 	.word	0x00000ca0


	//   ....[23]....
        /*0134*/ 	.word	0x00000d10


	//   ....[24]....
        /*0138*/ 	.word	0x00000d80


	//   ....[25]....
        /*013c*/ 	.word	0x00000e00


	//   ....[26]....
        /*0140*/ 	.word	0x00000e70


	//   ....[27]....
        /*0144*/ 	.word	0x00000ee0


	//   ....[28]....
        /*0148*/ 	.word	0x00000f50


	//   ....[29]....
        /*014c*/ 	.word	0x00000fc0


	//----- nvinfo : EIATTR_VRC_CTA_INIT_COUNT
	.align		4
.L_45:
        /*0150*/ 	.byte	0x02, 0x4a
	.zero		1
	.zero		1


	//----- nvinfo : EIATTR_EXIT_INSTR_OFFSETS
	.align		4
        /*0154*/ 	.byte	0x04, 0x1c
        /*0156*/ 	.short	(.L_47 - .L_46)


	//   ....[0]....
.L_46:
        /*0158*/ 	.word	0x00000040


	//   ....[1]....
        /*015c*/ 	.word	0x000009d0


	//   ....[2]....
        /*0160*/ 	.word	0x00000b60


	//----- nvinfo : EIATTR_CRS_STACK_SIZE
	.align		4
.L_47:
        /*0164*/ 	.byte	0x04, 0x1e
        /*0166*/ 	.short	(.L_49 - .L_48)
.L_48:
        /*0168*/ 	.word	0x00000000


	//----- nvinfo : EIATTR_CBANK_PARAM_SIZE
	.align		4
.L_49:
        /*016c*/ 	.byte	0x03, 0x19
        /*016e*/ 	.short	0x0018


	//----- nvinfo : EIATTR_PARAM_CBANK
	.align		4
        /*0170*/ 	.byte	0x04, 0x0a
        /*0172*/ 	.short	(.L_51 - .L_50)
	.align		4
.L_50:
        /*0174*/ 	.word	index@(.nv.constant0.lux_softmax_via_logsumexp_f32_kernel)
        /*0178*/ 	.short	0x0380
        /*017a*/ 	.short	0x0018


	//----- nvinfo : EIATTR_SW_WAR
	.align		4
.L_51:
        /*017c*/ 	.byte	0x04, 0x36
        /*017e*/ 	.short	(.L_53 - .L_52)
.L_52:
        /*0180*/ 	.word	0x00000008
.L_53:


//--------------------- .nv.info.lux_logsumexp_online_f32_kernel --------------------------
	.section	.nv.info.lux_logsumexp_online_f32_kernel,"",@"SHT_CUDA_INFO"
	.sectionflags	@""
	.align	4


	//----- nvinfo : EIATTR_CUDA_API_VERSION
	.align		4
        /*0000*/ 	.byte	0x04, 0x37
        /*0002*/ 	.short	(.L_55 - .L_54)
.L_54:
        /*0004*/ 	.word	0x00000082


	//----- nvinfo : EIATTR_KPARAM_INFO
	.align		4
.L_55:
        /*0008*/ 	.byte	0x04, 0x17
        /*000a*/ 	.short	(.L_57 - .L_56)
.L_56:
        /*000c*/ 	.word	0x00000000
        /*0010*/ 	.short	0x0006
        /*0012*/ 	.short	0x0028
        /*0014*/ 	.byte	0x00, 0xf0, 0x05, 0x00


	//----- nvinfo : EIATTR_KPARAM_INFO
	.align		4
.L_57:
        /*0018*/ 	.byte	0x04, 0x17
        /*001a*/ 	.short	(.L_59 - .L_58)
.L_58:
        /*001c*/ 	.word	0x00000000
        /*0020*/ 	.short	0x0005
        /*0022*/ 	.short	0x0024
        /*0024*/ 	.byte	0x00, 0xf0, 0x11, 0x00


	//----- nvinfo : EIATTR_KPARAM_INFO
	.align		4
.L_59:
        /*0028*/ 	.byte	0x04, 0x17
        /*002a*/ 	.short	(.L_61 - .L_60)
.L_60:
        /*002c*/ 	.word	0x00000000
        /*0030*/ 	.short	0x0004
        /*0032*/ 	.short	0x0020
        /*0034*/ 	.byte	0x00, 0xf0, 0x11, 0x00


	//----- nvinfo : EIATTR_KPARAM_INFO
	.align		4
.L_61:
        /*0038*/ 	.byte	0x04, 0x17
        /*003a*/ 	.short	(.L_63 - .L_62)
.L_62:
        /*003c*/ 	.word	0x00000000
        /*0040*/ 	.short	0x0003
        /*0042*/ 	.short	0x0018
        /*0044*/ 	.byte	0x00, 0xf5, 0x21, 0x00


	//----- nvinfo : EIATTR_KPARAM_INFO
	.align		4
.L_63:
        /*0048*/ 	.byte	0x04, 0x17
        /*004a*/ 	.short	(.L_65 - .L_64)
.L_64:
        /*004c*/ 	.word	0x00000000
        /*0050*/ 	.short	0x0002
        /*0052*/ 	.short	0x0010
        /*0054*/ 	.byte	0x00, 0xf5, 0x21, 0x00


	//----- nvinfo : EIATTR_KPARAM_INFO
	.align		4
.L_65:
        /*0058*/ 	.byte	0x04, 0x17
        /*005a*/ 	.short	(.L_67 - .L_66)
.L_66:
        /*005c*/ 	.word	0x00000000
        /*0060*/ 	.short	0x0001
        /*0062*/ 	.short	0x0008
        /*0064*/ 	.byte	0x00, 0xf5, 0x21, 0x00


	//----- nvinfo : EIATTR_KPARAM_INFO
	.align		4
.L_67:
        /*0068*/ 	.byte	0x04, 0x17
        /*006a*/ 	.short	(.L_69 - .L_68)
.L_68:
        /*006c*/ 	.word	0x00000000
        /*0070*/ 	.short	0x0000
        /*0072*/ 	.short	0x0000
        /*0074*/ 	.byte	0x00, 0xf5, 0x21, 0x00


	//----- nvinfo : EIATTR_SPARSE_MMA_MASK
	.align		4
.L_69:
        /*0078*/ 	.byte	0x03, 0x50
        /*007a*/ 	.short	0x0000


	//----- nvinfo : EIATTR_MAXREG_COUNT
	.align		4
        /*007c*/ 	.byte	0x03, 0x1b
        /*007e*/ 	.short	0x00ff


	//----- nvinfo : EIATTR_NUM_BARRIERS
	.align		4
        /*0080*/ 	.byte	0x02, 0x4c
        /*0082*/ 	.byte	0x01
	.zero		1


	//----- nvinfo : EIATTR_MERCURY_ISA_VERSION
	.align		4
        /*0084*/ 	.byte	0x03, 0x5f
        /*0086*/ 	.short	0x0101


	//----- nvinfo : EIATTR_COOP_GROUP_MASK_REGIDS
	.align		4
        /*0088*/ 	.byte	0x04, 0x29
        /*008a*/ 	.short	(.L_71 - .L_70)


	//   ....[0]....
.L_70:
        /*008c*/ 	.word	0xffffffff


	//   ....[1]....
        /*0090*/ 	.word	0xffffffff


	//   ....[2]....
        /*0094*/ 	.word	0xffffffff


	//   ....[3]....
        /*0098*/ 	.word	0xffffffff


	//   ....[4]....
        /*009c*/ 	.word	0xffffffff


	//   ....[5]....
        /*00a0*/ 	.word	0xffffffff


	//   ....[6]....
        /*00a4*/ 	.word	0xffffffff


	//   ....[7]....
        /*00a8*/ 	.word	0xffffffff


	//   ....[8]....
        /*00ac*/ 	.word	0xffffffff


	//   ....[9]....
        /*00b0*/ 	.word	0xffffffff


	//   ....[10]....
        /*00b4*/ 	.word	0xffffffff


	//   ....[11]....
        /*00b8*/ 	.word	0xffffffff


	//   ....[12]....
        /*00bc*/ 	.word	0xffffffff


	//   ....[13]....
        /*00c0*/ 	.word	0xffffffff


	//   ....[14]....
        /*00c4*/ 	.word	0xffffffff


	//   ....[15]....
        /*00c8*/ 	.word	0xffffffff


	//   ....[16]....
        /*00cc*/ 	.word	0xffffffff


	//   ....[17]....
        /*00d0*/ 	.word	0xffffffff


	//   ....[18]....
        /*00d4*/ 	.word	0xffffffff


	//   ....[19]....
        /*00d8*/ 	.word	0xffffffff


	//   ....[20]....
        /*00dc*/ 	.word	0x05000012


	//   ....[21]....
        /*00e0*/ 	.word	0x05000012


	//   ....[22]....
        /*00e4*/ 	.word	0x05000012


	//   ....[23]....
        /*00e8*/ 	.word	0x05000012


	//   ....[24]....
        /*00ec*/ 	.word	0x05000012


	//   ....[25]....
        /*00f0*/ 	.word	0x05000012


	//   ....[26]....
        /*00f4*/ 	.word	0x05000012


	//   ....[27]....
        /*00f8*/ 	.word	0x05000012


	//   ....[28]....
        /*00fc*/ 	.word	0x05000012


	//   ....[29]....
        /*0100*/ 	.word	0x05000012


	//----- nvinfo : EIATTR_COOP_GROUP_INSTR_OFFSETS
	.align		4
.L_71:
        /*0104*/ 	.byte	0x04, 0x28
        /*0106*/ 	.short	(.L_73 - .L_72)


	//   ....[0]....
.L_72:
        /*0108*/ 	.word	0x00000240


	//   ....[1]....
        /*010c*/ 	.word	0x00000280


	//   ....[2]....
        /*0110*/ 	.word	0x000002c0


	//   ....[3]....
        /*0114*/ 	.word	0x000002e0


	//   ....[4]....
        /*0118*/ 	.word	0x00000310


	//   ....[5]....
        /*011c*/ 	.word	0x00000430


	//   ....[6]....
        /*0120*/ 	.word	0x00000450


	//   ....[7]....
        /*0124*/ 	.word	0x00000470


	//   ....[8]....
        /*0128*/ 	.word	0x00000490


	//   ....[9]....
        /*012c*/ 	.word	0x000004b0


	//   ....[10]....
        /*0130*/ 	.word	0x000006b0


	//   ....[11]....
        /*0134*/ 	.word	0x000006e0


	//   ....[12]....
        /*0138*/ 	.word	0x00000700


	//   ....[13]....
        /*013c*/ 	.word	0x00000720


	//   ....[14]....
        /*0140*/ 	.word	0x00000740


	//   ....[15]....
        /*0144*/ 	.word	0x00000800


	//   ....[16]....
        /*0148*/ 	.word	0x00000820


	//   ....[17]....
        /*014c*/ 	.word	0x00000840


	//   ....[18]....
        /*0150*/ 	.word	0x00000860


	//   ....[19]....
        /*0154*/ 	.word	0x00000880


	//   ....[20]....
        /*0158*/ 	.word	0x00000c60


	//   ....[21]....
        /*015c*/ 	.word	0x00000cd0


	//   ....[22]....
        /*0160*/ 	.word	0x00000d40


	//   ....[23]....
        /*0164*/ 	.word	0x00000db0


	//   ....[24]....
        /*0168*/ 	.word	0x00000e20


	//   ....[25]....
        /*016c*/ 	.word	0x00000ea0


	//   ....[26]....
        /*0170*/ 	.word	0x00000f10


	//   ....[27]....
        /*0174*/ 	.word	0x00000f80


	//   ....[28]....
        /*0178*/ 	.word	0x00000ff0


	//   ....[29]....
        /*017c*/ 	.word	0x00001060


	//----- nvinfo : EIATTR_VRC_CTA_INIT_COUNT
	.align		4
.L_73:
        /*0180*/ 	.byte	0x02, 0x4a
	.zero		1
	.zero		1


	//----- nvinfo : EIATTR_EXIT_INSTR_OFFSETS
	.align		4
        /*0184*/ 	.byte	0x04, 0x1c
        /*0186*/ 	.short	(.L_75 - .L_74)


	//   ....[0]....
.L_74:
        /*0188*/ 	.word	0x00000040


	//   ....[1]....
        /*018c*/ 	.word	0x000008e0


	//   ....[2]....
        /*0190*/ 	.word	0x00000c00


	//----- nvinfo : EIATTR_CRS_STACK_SIZE
	.align		4
.L_75:
        /*0194*/ 	.byte	0x04, 0x1e
        /*0196*/ 	.short	(.L_77 - .L_76)
.L_76:
        /*0198*/ 	.word	0x00000000


	//----- nvinfo : EIATTR_CBANK_PARAM_SIZE
	.align		4
.L_77:
        /*019c*/ 	.byte	0x03, 0x19
        /*019e*/ 	.short	0x0029


	//----- nvinfo : EIATTR_PARAM_CBANK
	.align		4
        /*01a0*/ 	.byte	0x04, 0x0a
        /*01a2*/ 	.short	(.L_79 - .L_78)
	.align		4
.L_78:
        /*01a4*/ 	.word	index@(.nv.constant0.lux_logsumexp_online_f32_kernel)
        /*01a8*/ 	.short	0x0380
        /*01aa*/ 	.short	0x0029


	//----- nvinfo : EIATTR_SW_WAR
	.align		4
.L_79:
        /*01ac*/ 	.byte	0x04, 0x36
        /*01ae*/ 	.short	(.L_81 - .L_80)
.L_80:
        /*01b0*/ 	.word	0x00000008
.L_81:


//--------------------- .nv.info.lux_logsumexp_f16_kernel --------------------------
	.section	.nv.info.lux_logsumexp_f16_kernel,"",@"SHT_CUDA_INFO"
	.sectionflags	@""
	.align	4


	//----- nvinfo : EIATTR_CUDA_API_VERSION
	.align		4
        /*0000*/ 	.byte	0x04, 0x37
        /*0002*/ 	.short	(.L_83 - .L_82)
.L_82:
        /*0004*/ 	.word	0x00000082


	//----- nvinfo : EIATTR_KPARAM_INFO
	.align		4
.L_83:
        /*0008*/ 	.byte	0x04, 0x17
        /*000a*/ 	.short	(.L_85 - .L_84)
.L_84:
        /*000c*/ 	.word	0x00000000
        /*0010*/ 	.short	0x0003
        /*0012*/ 	.short	0x0014
        /*0014*/ 	.byte	0x00, 0xf0, 0x11, 0x00


	//----- nvinfo : EIATTR_KPARAM_INFO
	.align		4
.L_85:
        /*0018*/ 	.byte	0x04, 0x17
        /*001a*/ 	.short	(.L_87 - .L_86)
.L_86:
        /*001c*/ 	.word	0x00000000
        /*0020*/ 	.short	0x0002
        /*0022*/ 	.short	0x0010
        /*0024*/ 	.byte	0x00, 0xf0, 0x11, 0x00


	//----- nvinfo : EIATTR_KPARAM_INFO
	.align		4
.L_87:
        /*0028*/ 	.byte	0x04, 0x17
        /*002a*/ 	.short	(.L_89 - .L_88)
.L_88:
        /*002c*/ 	.word	0x00000000
        /*0030*/ 	.short	0x0001
        /*0032*/ 	.short	0x0008
        /*0034*/ 	.byte	0x00, 0xf5, 0x21, 0x00


	//----- nvinfo : EIATTR_KPARAM_INFO
	.align		4
.L_89:
        /*0038*/ 	.byte	0x04, 0x17
        /*003a*/ 	.short	(.L_91 - .L_90)
.L_90:
        /*003c*/ 	.word	0x00000000
        /*0040*/ 	.short	0x0000
        /*0042*/ 	.short	0x0000
        /*0044*/ 	.byte	0x00, 0xf5, 0x21, 0x00


	//----- nvinfo : EIATTR_SPARSE_MMA_MASK
	.align		4
.L_91:
        /*0048*/ 	.byte	0x03, 0x50
        /*004a*/ 	.short	0x0000


	//----- nvinfo : EIATTR_MAXREG_COUNT
	.align		4
        /*004c*/ 	.byte	0x03, 0x1b
        /*004e*/ 	.short	0x00ff


	//----- nvinfo : EIATTR_NUM_BARRIERS
	.align		4
        /*0050*/ 	.byte	0x02, 0x4c
        /*0052*/ 	.byte	0x01
	.zero		1


	//----- nvinfo : EIATTR_MERCURY_ISA_VERSION
	.align		4
        /*0054*/ 	.byte	0x03, 0x5f
        /*0056*/ 	.short	0x0101


	//----- nvinfo : EIATTR_COOP_GROUP_MASK_REGIDS
	.align		4
        /*0058*/ 	.byte	0x04, 0x29
        /*005a*/ 	.short	(.L_93 - .L_92)


	//   ....[0]....
.L_92:
        /*005c*/ 	.word	0xffffffff


	//   ....[1]....
        /*0060*/ 	.word	0xffffffff


	//   ....[2]....
        /*0064*/ 	.word	0xffffffff


	//   ....[3]....
        /*0068*/ 	.word	0xffffffff


	//   ....[4]....
        /*006c*/ 	.word	0xffffffff


	//   ....[5]....
        /*0070*/ 	.word	0xffffffff


	//   ....[6]....
        /*0074*/ 	.word	0xffffffff


	//   ....[7]....
        /*0078*/ 	.word	0xffffffff


	//   ....[8]....
        /*007c*/ 	.word	0xffffffff


	//   ....[9]....
        /*0080*/ 	.word	0xffffffff


	//   ....[10]....
        /*0084*/ 	.word	0xffffffff


	//   ....[11]....
        /*0088*/ 	.word	0xffffffff


	//   ....[12]....
        /*008c*/ 	.word	0xffffffff


	//   ....[13]....
        /*0090*/ 	.word	0xffffffff


	//   ....[14]....
        /*0094*/ 	.word	0xffffffff


	//   ....[15]....
        /*0098*/ 	.word	0xffffffff


	//   ....[16]....
        /*009c*/ 	.word	0xffffffff


	//   ....[17]....
        /*00a0*/ 	.word	0xffffffff


	//   ....[18]....
        /*00a4*/ 	.word	0xffffffff


	//   ....[19]....
        /*00a8*/ 	.word	0xffffffff


	//   ....[20]....
        /*00ac*/ 	.word	0x0500000d


	//   ....[21]....
        /*00b0*/ 	.word	0x0500000d


	//   ....[22]....
        /*00b4*/ 	.word	0x0500000d


	//   ....[23]....
        /*00b8*/ 	.word	0x0500000d


	//   ....[24]....
        /*00bc*/ 	.word	0x0500000d


	//   ....[25]....
        /*00c0*/ 	.word	0x0500000d


	//   ....[26]....
        /*00c4*/ 	.word	0x0500000d


	//   ....[27]....
        /*00c8*/ 	.word	0x0500000d


	//   ....[28]....
        /*00cc*/ 	.word	0x0500000d


	//   ....[29]....
        /*00d0*/ 	.word	0x0500000d


	//----- nvinfo : EIATTR_COOP_GROUP_INSTR_OFFSETS
	.align		4
.L_93:
        /*00d4*/ 	.byte	0x04, 0x28
        /*00d6*/ 	.short	(.L_95 - .L_94)


	//   ....[0]....
.L_94:
        /*00d8*/ 	.word	0x000001a0


	//   ....[1]....
        /*00dc*/ 	.word	0x000001c0


	//   ....[2]....
        /*00e0*/ 	.word	0x00000200


	//   ....[3]....
        /*00e4*/ 	.word	0x00000250


	//   ....[4]....
        /*00e8*/ 	.word	0x00000290


	//   ....[5]....
        /*00ec*/ 	.word	0x000003c0


	//   ....[6]....
        /*00f0*/ 	.word	0x000003e0


	//   ....[7]....
        /*00f4*/ 	.word	0x00000400


	//   ....[8]....
        /*00f8*/ 	.word	0x00000420


	//   ....[9]....
        /*00fc*/ 	.word	0x00000440


	//   ....[10]....
        /*0100*/ 	.word	0x00000680


	//   ....[11]....
        /*0104*/ 	.word	0x000006e0


	//   ....[12]....
        /*0108*/ 	.word	0x00000700


	//   ....[13]....
        /*010c*/ 	.word	0x00000720


	//   ....[14]....
        /*0110*/ 	.word	0x00000740


	//   ....[15]....
        /*0114*/ 	.word	0x00000830


	//   ....[16]....
        /*0118*/ 	.word	0x00000850


	//   ....[17]....
        /*011c*/ 	.word	0x00000870


	//   ....[18]....
        /*0120*/ 	.word	0x00000890


	//   ....[19]....
        /*0124*/ 	.word	0x000008b0


	//   ....[20]....
        /*0128*/ 	.word	0x00000b80


	//   ....[21]....
        /*012c*/ 	.word	0x00000bf0


	//   ....[22]....
        /*0130*/ 	.word	0x00000c60


	//   ....[23]....
        /*0134*/ 	.word	0x00000cd0


	//   ....[24]....
        /*0138*/ 	.word	0x00000d40


	//   ....[25]....
        /*013c*/ 	.word	0x00000dc0


	//   ....[26]....
        /*0140*/ 	.word	0x00000e30


	//   ....[27]....
        /*0144*/ 	.word	0x00000ea0


	//   ....[28]....
        /*0148*/ 	.word	0x00000f10


	//   ....[29]....
        /*014c*/ 	.word	0x00000f80


	//----- nvinfo : EIATTR_VRC_CTA_INIT_COUNT
	.align		4
.L_95:
        /*0150*/ 	.byte	0x02, 0x4a
	.zero		1
	.zero		1


	//----- nvinfo : EIATTR_EXIT_INSTR_OFFSETS
	.align		4
        /*0154*/ 	.byte	0x04, 0x1c
        /*0156*/ 	.short	(.L_97 - .L_96)


	//   ....[0]....
.L_96:
        /*0158*/ 	.word	0x00000040


	//   ....[1]....
        /*015c*/ 	.word	0x00000910


	//   ....[2]....
        /*0160*/ 	.word	0x00000b20


	//----- nvinfo : EIATTR_CRS_STACK_SIZE
	.align		4
.L_97:
        /*0164*/ 	.byte	0x04, 0x1e
        /*0166*/ 	.short	(.L_99 - .L_98)
.L_98:
        /*0168*/ 	.word	0x00000000


	//----- nvinfo : EIATTR_CBANK_PARAM_SIZE
	.align		4
.L_99:
        /*016c*/ 	.byte	0x03, 0x19
        /*016e*/ 	.short	0x0018


	//----- nvinfo : EIATTR_PARAM_CBANK
	.align		4
        /*0170*/ 	.byte	0x04, 0x0a
        /*0172*/ 	.short	(.L_101 - .L_100)
	.align		4
.L_100:
        /*0174*/ 	.word	index@(.nv.constant0.lux_logsumexp_f16_kernel)
        /*0178*/ 	.short	0x0380
        /*017a*/ 	.short	0x0018


	//----- nvinfo : EIATTR_SW_WAR
	.align		4
.L_101:
        /*017c*/ 	.byte	0x04, 0x36
        /*017e*/ 	.short	(.L_103 - .L_102)
.L_102:
        /*0180*/ 	.word	0x00000008
.L_103:


//--------------------- .nv.info.lux_logsumexp_keepdim_f32_kernel --------------------------
	.section	.nv.info.lux_logsumexp_keepdim_f32_kernel,"",@"SHT_CUDA_INFO"
	.sectionflags	@""
	.align	4


	//----- nvinfo : EIATTR_CUDA_API_VERSION
	.align		4
        /*0000*/ 	.byte	0x04, 0x37
        /*0002*/ 	.short	(.L_105 - .L_104)
.L_104:
        /*0004*/ 	.word	0x00000082


	//----- nvinfo : EIATTR_KPARAM_INFO
	.align		4
.L_105:
        /*0008*/ 	.byte	0x04, 0x17
        /*000a*/ 	.short	(.L_107 - .L_106)
.L_106:
        /*000c*/ 	.word	0x00000000
        /*0010*/ 	.short	0x0004
        /*0012*/ 	.short	0x0018
        /*0014*/ 	.byte	0x00, 0xf0, 0x11, 0x00


	//----- nvinfo : EIATTR_KPARAM_INFO
	.align		4
.L_107:
        /*0018*/ 	.byte	0x04, 0x17
        /*001a*/ 	.short	(.L_109 - .L_108)
.L_108:
        /*001c*/ 	.word	0x00000000
        /*0020*/ 	.short	0x0003
        /*0022*/ 	.short	0x0014
        /*0024*/ 	.byte	0x00, 0xf0, 0x11, 0x00


	//----- nvinfo : EIATTR_KPARAM_INFO
	.align		4
.L_109:
        /*0028*/ 	.byte	0x04, 0x17
        /*002a*/ 	.short	(.L_111 - .L_110)
.L_110:
        /*002c*/ 	.word	0x00000000
        /*0030*/ 	.short	0x0002
        /*0032*/ 	.short	0x0010
        /*0034*/ 	.byte	0x00, 0xf0, 0x11, 0x00


	//----- nvinfo : EIATTR_KPARAM_INFO
	.align		4
.L_111:
        /*0038*/ 	.byte	0x04, 0x17
        /*003a*/ 	.short	(.L_113 - .L_112)
.L_112:
        /*003c*/ 	.word	0x00000000
        /*0040*/ 	.short	0x0001
        /*0042*/ 	.short	0x0008
        /*0044*/ 	.byte	0x00, 0xf5, 0x21, 0x00


	//----- nvinfo : EIATTR_KPARAM_INFO
	.align		4
.L_113:
        /*0048*/ 	.byte	0x04, 0x17
        /*004a*/ 	.short	(.L_115 - .L_114)
.L_114:
        /*004c*/ 	.word	0x00000000
        /*0050*/ 	.short	0x0000
        /*0052*/ 	.short	0x0000
        /*0054*/ 	.byte	0x00, 0xf5, 0x21, 0x00


	//----- nvinfo : EIATTR_SPARSE_MMA_MASK
	.align		4
.L_115:
        /*0058*/ 	.byte	0x03, 0x50
        /*005a*/ 	.short	0x0000


	//----- nvinfo : EIATTR_MAXREG_COUNT
	.align		4
        /*005c*/ 	.byte	0x03, 0x1b
        /*005e*/ 	.short	0x00ff


	//----- nvinfo : EIATTR_MERCURY_ISA_VERSION
	.align		4
        /*0060*/ 	.byte	0x03, 0x5f
        /*0062*/ 	.short	0x0101


	//----- nvinfo : EIATTR_VRC_CTA_INIT_COUNT
	.align		4
        /*0064*/ 	.byte	0x02, 0x4a
	.zero		1
	.zero		1


	//----- nvinfo : EIATTR_EXIT_INSTR_OFFSETS
	.align		4
        /*0068*/ 	.byte	0x04, 0x1c
        /*006a*/ 	.short	(.L_117 - .L_116)


	//   ....[0]....
.L_116:
        /*006c*/ 	.word	0x00000090


	//   ....[1]....
        /*0070*/ 	.word	0x00001b00


	//----- nvinfo : EIATTR_CBANK_PARAM_SIZE
	.align		4
.L_117:
        /*0074*/ 	.byte	0x03, 0x19
        /*0076*/ 	.short	0x001c


	//----- nvinfo : EIATTR_PARAM_CBANK
	.align		4
        /*0078*/ 	.byte	0x04, 0x0a
        /*007a*/ 	.short	(.L_119 - .L_118)
	.align		4
.L_118:
        /*007c*/ 	.word	index@(.nv.constant0.lux_logsumexp_keepdim_f32_kernel)
        /*0080*/ 	.short	0x0380
        /*0082*/ 	.short	0x001c


	//----- nvinfo : EIATTR_SW_WAR
	.align		4
.L_119:
        /*0084*/ 	.byte	0x04, 0x36
        /*0086*/ 	.short	(.L_121 - .L_120)
.L_120:
        /*0088*/ 	.word	0x00000008
.L_121:


//--------------------- .nv.info.lux_logsumexp_f32_kernel --------------------------
	.section	.nv.info.lux_logsumexp_f32_kernel,"",@"SHT_CUDA_INFO"
	.sectionflags	@""
	.align	4


	//----- nvinfo : EIATTR_CUDA_API_VERSION
	.align		4
        /*0000*/ 	.byte	0x04, 0x37
        /*0002*/ 	.short	(.L_123 - .L_122)
.L_122:
        /*0004*/ 	.word	0x00000082


	//----- nvinfo : EIATTR_KPARAM_INFO
	.align		4
.L_123:
        /*0008*/ 	.byte	0x04, 0x17
        /*000a*/ 	.short	(.L_125 - .L_124)
.L_124:
        /*000c*/ 	.word	0x00000000
        /*0010*/ 	.short	0x0003
        /*0012*/ 	.short	0x0014
        /*0014*/ 	.byte	0x00, 0xf0, 0x11, 0x00


	//----- nvinfo : EIATTR_KPARAM_INFO
	.align		4
.L_125:
        /*0018*/ 	.byte	0x04, 0x17
        /*001a*/ 	.short	(.L_127 - .L_126)
.L_126:
        /*001c*/ 	.word	0x00000000
        /*0020*/ 	.short	0x0002
        /*0022*/ 	.short	0x0010
        /*0024*/ 	.byte	0x00, 0xf0, 0x11, 0x00


	//----- nvinfo : EIATTR_KPARAM_INFO
	.align		4
.L_127:
        /*0028*/ 	.byte	0x04, 0x17
        /*002a*/ 	.short	(.L_129 - .L_128)
.L_128:
        /*002c*/ 	.word	0x00000000
        /*0030*/ 	.short	0x0001
        /*0032*/ 	.short	0x0008
        /*0034*/ 	.byte	0x00, 0xf5, 0x21, 0x00


	//----- nvinfo : EIATTR_KPARAM_INFO
	.align		4
.L_129:
        /*0038*/ 	.byte	0x04, 0x17
        /*003a*/ 	.short	(.L_131 - .L_130)
.L_130:
        /*003c*/ 	.word	0x00000000
        /*0040*/ 	.short	0x0000
        /*0042*/ 	.short	0x0000
        /*0044*/ 	.byte	0x00, 0xf5, 0x21, 0x00


	//----- nvinfo : EIATTR_SPARSE_MMA_MASK
	.align		4
.L_131:
        /*0048*/ 	.byte	0x03, 0x50
        /*004a*/ 	.short	0x0000


	//----- nvinfo : EIATTR_MAXREG_COUNT
	.align		4
        /*004c*/ 	.byte	0x03, 0x1b
        /*004e*/ 	.short	0x00ff


	//----- nvinfo : EIATTR_NUM_BARRIERS
	.align		4
        /*0050*/ 	.byte	0x02, 0x4c
        /*0052*/ 	.byte	0x01
	.zero		1


	//----- nvinfo : EIATTR_MERCURY_ISA_VERSION
	.align		4
        /*0054*/ 	.byte	0x03, 0x5f
        /*0056*/ 	.short	0x0101


	//----- nvinfo : EIATTR_COOP_GROUP_MASK_REGIDS
	.align		4
        /*0058*/ 	.byte	0x04, 0x29
        /*005a*/ 	.short	(.L_133 - .L_132)


	//   ....[0]....
.L_132:
        /*005c*/ 	.word	0xffffffff


	//   ....[1]....
        /*0060*/ 	.word	0xffffffff


	//   ....[2]....
        /*0064*/ 	.word	0xffffffff


	//   ....[3]....
        /*0068*/ 	.word	0xffffffff


	//   ....[4]....
        /*006c*/ 	.word	0xffffffff


	//   ....[5]....
        /*0070*/ 	.word	0xffffffff


	//   ....[6]....
        /*0074*/ 	.word	0xffffffff


	//   ....[7]....
        /*0078*/ 	.word	0xffffffff


	//   ....[8]....
        /*007c*/ 	.word	0xffffffff


	//   ....[9]....
        /*0080*/ 	.word	0xffffffff


	//   ....[10]....
        /*0084*/ 	.word	0xffffffff


	//   ....[11]....
        /*0088*/ 	.word	0xffffffff


	//   ....[12]....
        /*008c*/ 	.word	0xffffffff


	//   ....[13]....
        /*0090*/ 	.word	0xffffffff


	//   ....[14]....
        /*0094*/ 	.word	0xffffffff


	//   ....[15]....
        /*0098*/ 	.word	0xffffffff


	//   ....[16]....
        /*009c*/ 	.word	0xffffffff


	//   ....[17]....
        /*00a0*/ 	.word	0xffffffff


	//   ....[18]....
        /*00a4*/ 	.word	0xffffffff


	//   ....[19]....
        /*00a8*/ 	.word	0xffffffff


	//   ....[20]....
        /*00ac*/ 	.word	0x0500000d


	//   ....[21]....
        /*00b0*/ 	.word	0x0500000d


	//   ....[22]....
        /*00b4*/ 	.word	0x0500000d


	//   ....[23]....
        /*00b8*/ 	.word	0x0500000d


	//   ....[24]....
        /*00bc*/ 	.word	0x0500000d


	//   ....[25]....
        /*00c0*/ 	.word	0x0500000d


	//   ....[26]....
        /*00c4*/ 	.word	0x0500000d


	//   ....[27]....
        /*00c8*/ 	.word	0x0500000d


	//   ....[28]....
        /*00cc*/ 	.word	0x0500000d


	//   ....[29]....
        /*00d0*/ 	.word	0x0500000d


	//----- nvinfo : EIATTR_COOP_GROUP_INSTR_OFFSETS
	.align		4
.L_133:
        /*00d4*/ 	.byte	0x04, 0x28
        /*00d6*/ 	.short	(.L_135 - .L_134)


	//   ....[0]....
.L_134:
        /*00d8*/ 	.word	0x00000190


	//   ....[1]....
        /*00dc*/ 	.word	0x000001b0


	//   ....[2]....
        /*00e0*/ 	.word	0x000001f0


	//   ....[3]....
        /*00e4*/ 	.word	0x00000240


	//   ....[4]....
        /*00e8*/ 	.word	0x00000280


	//   ....[5]....
        /*00ec*/ 	.word	0x000003b0


	//   ....[6]....
        /*00f0*/ 	.word	0x000003d0


	//   ....[7]....
        /*00f4*/ 	.word	0x000003f0


	//   ....[8]....
        /*00f8*/ 	.word	0x00000410


	//   ....[9]....
        /*00fc*/ 	.word	0x00000430


	//   ....[10]....
        /*0100*/ 	.word	0x00000660


	//   ....[11]....
        /*0104*/ 	.word	0x000006c0


	//   ....[12]....
        /*0108*/ 	.word	0x000006e0


	//   ....[13]....
        /*010c*/ 	.word	0x00000700


	//   ....[14]....
        /*0110*/ 	.word	0x00000720


	//   ....[15]....
        /*0114*/ 	.word	0x00000810


	//   ....[16]....
        /*0118*/ 	.word	0x00000830


	//   ....[17]....
        /*011c*/ 	.word	0x00000850


	//   ....[18]....
        /*0120*/ 	.word	0x00000870


	//   ....[19]....
        /*0124*/ 	.word	0x00000890


	//   ....[20]....
        /*0128*/ 	.word	0x00000b50


	//   ....[21]....
        /*012c*/ 	.word	0x00000bc0


	//   ....[22]....
        /*0130*/ 	.word	0x00000c30


	//   ....[23]....
        /*0134*/ 	.word	0x00000ca0


	//   ....[24]....
        /*0138*/ 	.word	0x00000d10


	//   ....[25]....
        /*013c*/ 	.word	0x00000d90


	//   ....[26]....
        /*0140*/ 	.word	0x00000e00


	//   ....[27]....
        /*0144*/ 	.word	0x00000e70


	//   ....[28]....
        /*0148*/ 	.word	0x00000ee0


	//   ....[29]....
        /*014c*/ 	.word	0x00000f50


	//----- nvinfo : EIATTR_VRC_CTA_INIT_COUNT
	.align		4
.L_135:
        /*0150*/ 	.byte	0x02, 0x4a
	.zero		1
	.zero		1


	//----- nvinfo : EIATTR_EXIT_INSTR_OFFSETS
	.align		4
        /*0154*/ 	.byte	0x04, 0x1c
        /*0156*/ 	.short	(.L_137 - .L_136)


	//   ....[0]....
.L_136:
        /*0158*/ 	.word	0x00000040


	//   ....[1]....
        /*015c*/ 	.word	0x000008f0


	//   ....[2]....
        /*0160*/ 	.word	0x00000af0


	//----- nvinfo : EIATTR_CRS_STACK_SIZE
	.align		4
.L_137:
        /*0164*/ 	.byte	0x04, 0x1e
        /*0166*/ 	.short	(.L_139 - .L_138)
.L_138:
        /*0168*/ 	.word	0x00000000


	//----- nvinfo : EIATTR_CBANK_PARAM_SIZE
	.align		4
.L_139:
        /*016c*/ 	.byte	0x03, 0x19
        /*016e*/ 	.short	0x0018


	//----- nvinfo : EIATTR_PARAM_CBANK
	.align		4
        /*0170*/ 	.byte	0x04, 0x0a
        /*0172*/ 	.short	(.L_141 - .L_140)
	.align		4
.L_140:
        /*0174*/ 	.word	index@(.nv.constant0.lux_logsumexp_f32_kernel)
        /*0178*/ 	.short	0x0380
        /*017a*/ 	.short	0x0018


	//----- nvinfo : EIATTR_SW_WAR
	.align		4
.L_141:
        /*017c*/ 	.byte	0x04, 0x36
        /*017e*/ 	.short	(.L_143 - .L_142)
.L_142:
        /*0180*/ 	.word	0x00000008
.L_143:


//--------------------- .nv.callgraph             --------------------------
	.section	.nv.callgraph,"",@"SHT_CUDA_CALLGRAPH"
	.align	4
	.sectionentsize	8
	.align		4
        /*0000*/ 	.word	0x00000000
	.align		4
        /*0004*/ 	.word	0xffffffff
	.align		4
        /*0008*/ 	.word	0x00000000
	.align		4
        /*000c*/ 	.word	0xfffffffe
	.align		4
        /*0010*/ 	.word	0x00000000
	.align		4
        /*0014*/ 	.word	0xfffffffd
	.align		4
        /*0018*/ 	.word	0x00000000
	.align		4
        /*001c*/ 	.word	0xfffffffc


//--------------------- .text.lux_softmax_via_logsumexp_f32_kernel --------------------------
	.section	.text.lux_softmax_via_logsumexp_f32_kernel,"ax",@progbits
	.align	128
        .global         lux_softmax_via_logsumexp_f32_kernel
        .type           lux_softmax_via_logsumexp_f32_kernel,@function
        .size           lux_softmax_via_logsumexp_f32_kernel,(.L_x_109 - lux_softmax_via_logsumexp_f32_kernel)
        .other          lux_softmax_via_logsumexp_f32_kernel,@"STO_CUDA_ENTRY STV_DEFAULT"
lux_softmax_via_logsumexp_f32_kernel:
.text.lux_softmax_via_logsumexp_f32_kernel:
[----:B------:R-:W-:Y:S08]  /*0000*/  LDC R1, c[0x0][0x37c] ;  /* 0x0000df00ff017b82 */ /* 0x000ff00000000800 */
[----:B------:R-:W0:Y:S08]  /*0010*/  S2UR UR4, SR_CTAID.X ;  /* 0x00000000000479c3 */ /* 0x000e300000002500 */
[----:B------:R-:W0:Y:S02]  /*0020*/  LDC R0, c[0x0][0x390] ;  /* 0x0000e400ff007b82 */ /* 0x000e240000000800 */
[----:B0-----:R-:W-:-:S13]  /*0030*/  ISETP.LE.U32.AND P0, PT, R0, UR4, PT ;  /* 0x0000000400007c0c */ /* 0x001fda000bf03070 */
[----:B------:R-:W-:Y:S05]  /*0040*/  @P0 EXIT ;  /* 0x000000000000094d */ /* 0x000fea0003800000 */
[----:B------:R-:W0:Y:S01]  /*0050*/  S2R R2, SR_TID.X ;  /* 0x0000000000027919 */ /* 0x000e220000002100 */
[----:B------:R-:W1:Y:S01]  /*0060*/  LDC R3, c[0x0][0x394] ;  /* 0x0000e500ff037b82 */ /* 0x000e620000000800 */
[----:B------:R-:W2:Y:S01]  /*0070*/  LDCU.64 UR6, c[0x0][0x358] ;  /* 0x00006b00ff0677ac */ /* 0x000ea20008000a00 */
[----:B------:R-:W-:Y:S01]  /*0080*/  BSSY.RECONVERGENT B0, `(.L_x_0) ;  /* 0x0000010000007945 */ /* 0x000fe20003800200 */
[----:B------:R-:W-:-:S05]  /*0090*/  IMAD.MOV.U32 R7, RZ, RZ, -0x800000 ;  /* 0xff800000ff077424 */ /* 0x000fca00078e00ff */
[----:B------:R-:W3:Y:S01]  /*00a0*/  LDC.64 R4, c[0x0][0x388] ;  /* 0x0000e200ff047b82 */ /* 0x000ee20000000a00 */
[----:B-1----:R-:W-:Y:S01]  /*00b0*/  IMAD R6, R3, UR4, RZ ;  /* 0x0000000403067c24 */ /* 0x002fe2000f8e02ff */
[----:B0-----:R-:W-:-:S03]  /*00c0*/  ISETP.GE.U32.AND P0, PT, R2, R3, PT ;  /* 0x000000030200720c */ /* 0x001fc60003f06070 */
[----:B---3--:R-:W-:-:S10]  /*00d0*/  IMAD.WIDE.U32 R4, R6, 0x4, R4 ;  /* 0x0000000406047825 */ /* 0x008fd400078e0004 */
[----:B--2---:R-:W-:Y:S05]  /*00e0*/  @P0 BRA `(.L_x_1) ;  /* 0x0000000000240947 */ /* 0x004fea0003800000 */
[----:B------:R-:W0:Y:S01]  /*00f0*/  LDC R11, c[0x0][0x360] ;  /* 0x0000d800ff0b7b82 */ /* 0x000e220000000800 */
[----:B------:R-:W-:Y:S02]  /*0100*/  IMAD.MOV.U32 R7, RZ, RZ, -0x800000 ;  /* 0xff800000ff077424 */ /* 0x000fe400078e00ff */
[----:B------:R-:W-:-:S07]  /*0110*/  IMAD.MOV.U32 R0, RZ, RZ, R2 ;  /* 0x000000ffff007224 */ /* 0x000fce00078e0002 */
.L_x_2:
[----:B------:R-:W-:-:S06]  /*0120*/  IMAD.WIDE.U32 R8, R0, 0x4, R4 ;  /* 0x0000000400087825 */ /* 0x000fcc00078e0004 */
[----:B------:R-:W2:Y:S01]  /*0130*/  LDG.E.CONSTANT R8, desc[UR6][R8.64] ;  /* 0x0000000608087981 */ /* 0x000ea2000c1e9900 */
[----:B0-----:R-:W-:-:S04]  /*0140*/  IADD3 R0, PT, PT, R11, R0, RZ ;  /* 0x000000000b007210 */ /* 0x001fc80007ffe0ff */
[----:B------:R-:W-:Y:S02]  /*0150*/  ISETP.GE.U32.AND P0, PT, R0, R3, PT ;  /* 0x000000030000720c */ /* 0x000fe40003f06070 */
[----:B--2---:R-:W-:-:S11]  /*0160*/  FMNMX R7, R8, R7, !PT ;  /* 0x0000000708077209 */ /* 0x004fd60007800000 */
[----:B------:R-:W-:Y:S05]  /*0170*/  @!P0 BRA `(.L_x_2) ;  /* 0xfffffffc00e88947 */ /* 0x000fea000383ffff */
.L_x_1:
[----:B------:R-:W-:Y:S05]  /*0180*/  BSYNC.RECONVERGENT B0 ;  /* 0x0000000000007941 */ /* 0x000fea0003800200 */
.L_x_0:
[----:B------:R-:W0:Y:S02]  /*0190*/  SHFL.DOWN PT, R0, R7, 0x10, 0x1f ;  /* 0x0a001f0007007f89 */ /* 0x000e2400000e0000 */
[----:B0-----:R-:W-:-:S05]  /*01a0*/  FMNMX R8, R0, R7, !PT ;  /* 0x0000000700087209 */ /* 0x001fca0007800000 */
[----:B------:R-:W0:Y:S02]  /*01b0*/  SHFL.DOWN PT, R9, R8, 0x8, 0x1f ;  /* 0x09001f0008097f89 */ /* 0x000e2400000e0000 */
[----:B0-----:R-:W-:Y:S02]  /*01c0*/  FMNMX R9, R8, R9, !PT ;  /* 0x0000000908097209 */ /* 0x001fe40007800000 */
[----:B------:R-:W-:-:S03]  /*01d0*/  SHF.R.U32.HI R8, RZ, 0x5, R2 ;  /* 0x00000005ff087819 */ /* 0x000fc60000011602 */
[----:B------:R-:W0:Y:S02]  /*01e0*/  SHFL.DOWN PT, R0, R9, 0x4, 0x1f ;  /* 0x08801f0009007f89 */ /* 0x000e2400000e0000 */
[----:B0-----:R-:W-:Y:S02]  /*01f0*/  FMNMX R12, R9, R0, !PT ;  /* 0x00000000090c7209 */ /* 0x001fe40007800000 */
[----:B------:R-:W-:-:S03]  /*0200*/  LOP3.LUT P0, R0, R2, 0x1f, RZ, 0xc0, !PT ;  /* 0x0000001f02007812 */ /* 0x000fc6000780c0ff */
[----:B------:R-:W0:Y:S10]  /*0210*/  SHFL.DOWN PT, R11, R12, 0x2, 0x1f ;  /* 0x08401f000c0b7f89 */ /* 0x000e3400000e0000 */
[----:B------:R-:W1:Y:S01]  /*0220*/  @!P0 S2R R10, SR_CgaCtaId ;  /* 0x00000000000a8919 */ /* 0x000e620000008800 */
[----:B------:R-:W-:-:S05]  /*0230*/  @!P0 MOV R7, 0x400 ;  /* 0x0000040000078802 */ /* 0x000fca0000000f00 */
[----:B------:R-:W-:Y:S01]  /*0240*/  @!P0 VIADD R7, R7, 0x8 ;  /* 0x0000000807078836 */ /* 0x000fe20000000000 */
[----:B0-----:R-:W-:-:S05]  /*0250*/  FMNMX R13, R12, R11, !PT ;  /* 0x0000000b0c0d7209 */ /* 0x001fca0007800000 */
[----:B------:R-:W0:Y:S01]  /*0260*/  SHFL.DOWN PT, R14, R13, 0x1, 0x1f ;  /* 0x08201f000d0e7f89 */ /* 0x000e2200000e0000 */
[----:B-1----:R-:W-:Y:S02]  /*0270*/  @!P0 LEA R7, R10, R7, 0x18 ;  /* 0x000000070a078211 */ /* 0x002fe400078ec0ff */
[----:B------:R-:W1:Y:S03]  /*0280*/  LDC.64 R10, c[0x0][0x380] ;  /* 0x0000e000ff0a7b82 */ /* 0x000e660000000a00 */
[----:B------:R-:W-:Y:S01]  /*0290*/  @!P0 IMAD R9, R8, 0x4, R7 ;  /* 0x0000000408098824 */ /* 0x000fe200078e0207 */
[----:B0-----:R-:W-:-:S05]  /*02a0*/  FMNMX R14, R13, R14, !PT ;  /* 0x0000000e0d0e7209 */ /* 0x001fca0007800000 */
[----:B------:R0:W-:Y:S01]  /*02b0*/  @!P0 STS [R9], R14 ;  /* 0x0000000e09008388 */ /* 0x0001e20000000800 */
[----:B------:R-:W-:Y:S01]  /*02c0*/  BAR.SYNC.DEFER_BLOCKING 0x0 ;  /* 0x0000000000007b1d */ /* 0x000fe20000010000 */
[----:B------:R-:W-:Y:S01]  /*02d0*/  ISETP.GT.U32.AND P0, PT, R2, 0x1f, PT ;  /* 0x0000001f0200780c */ /* 0x000fe20003f04070 */
[----:B-1----:R-:W-:-:S12]  /*02e0*/  IMAD.WIDE.U32 R6, R6, 0x4, R10 ;  /* 0x0000000406067825 */ /* 0x002fd800078e000a */
[----:B0-----:R-:W-:Y:S05]  /*02f0*/  @P0 BRA `(.L_x_3) ;  /* 0x00000000006c0947 */ /* 0x001fea0003800000 */
[----:B------:R-:W0:Y:S02]  /*0300*/  LDCU UR4, c[0x0][0x360] ;  /* 0x00006c00ff0477ac */ /* 0x000e240008000800 */
[----:B0-----:R-:W-:-:S06]  /*0310*/  USHF.R.U32.HI UR4, URZ, 0x5, UR4 ;  /* 0x00000005ff047899 */ /* 0x001fcc0008011604 */
[----:B------:R-:W-:Y:S01]  /*0320*/  ISETP.GE.U32.AND P0, PT, R0, UR4, PT ;  /* 0x0000000400007c0c */ /* 0x000fe2000bf06070 */
[----:B------:R-:W-:-:S12]  /*0330*/  UMOV UR4, 0xffffffff ;  /* 0xffffffff00047882 */ /* 0x000fd80000000000 */
[----:B------:R-:W0:Y:S01]  /*0340*/  @!P0 S2R R10, SR_CgaCtaId ;  /* 0x00000000000a8919 */ /* 0x000e220000008800 */
[----:B------:R-:W-:-:S04]  /*0350*/  @!P0 MOV R9, 0x400 ;  /* 0x0000040000098802 */ /* 0x000fc80000000f00 */
[----:B------:R-:W-:-:S04]  /*0360*/  @!P0 IADD3 R9, PT, PT, R9, 0x8, RZ ;  /* 0x0000000809098810 */ /* 0x000fc80007ffe0ff */
[----:B0-----:R-:W-:Y:S01]  /*0370*/  @!P0 LEA R11, R10, R9, 0x18 ;  /* 0x000000090a0b8211 */ /* 0x001fe200078ec0ff */
[----:B------:R-:W-:-:S04]  /*0380*/  IMAD.MOV.U32 R9, RZ, RZ, -0x800000 ;  /* 0xff800000ff097424 */ /* 0x000fc800078e00ff */
[----:B------:R-:W-:-:S05]  /*0390*/  @!P0 IMAD R10, R0, 0x4, R11 ;  /* 0x00000004000a8824 */ /* 0x000fca00078e020b */
[----:B------:R0:W1:Y:S01]  /*03a0*/  @!P0 LDS R9, [R10] ;  /* 0x000000000a098984 */ /* 0x0000620000000800 */
[----:B------:R-:W-:Y:S01]  /*03b0*/  ISETP.NE.AND P0, PT, R0, RZ, PT ;  /* 0x000000ff0000720c */ /* 0x000fe20003f05270 */
[----:B------:R-:W-:-:S12]  /*03c0*/  BRA.DIV UR4, `(.L_x_4) ;  /* 0x0000000604e87947 */ /* 0x000fd8000b800000 */
[----:B01----:R-:W0:Y:S02]  /*03d0*/  SHFL.DOWN PT, R10, R9, 0x10, 0x1f ;  /* 0x0a001f00090a7f89 */ /* 0x003e2400000e0000 */
[----:B0-----:R-:W-:-:S05]  /*03e0*/  FMNMX R10, R10, R9, !PT ;  /* 0x000000090a0a7209 */ /* 0x001fca0007800000 */
[----:B------:R-:W0:Y:S02]  /*03f0*/  SHFL.DOWN PT, R11, R10, 0x8, 0x1f ;  /* 0x09001f000a0b7f89 */ /* 0x000e2400000e0000 */
[----:B0-----:R-:W-:-:S05]  /*0400*/  FMNMX R11, R10, R11, !PT ;  /* 0x0000000b0a0b7209 */ /* 0x001fca0007800000 */
[----:B------:R-:W0:Y:S02]  /*0410*/  SHFL.DOWN PT, R12, R11, 0x4, 0x1f ;  /* 0x08801f000b0c7f89 */ /* 0x000e2400000e0000 */
[----:B0-----:R-:W-:-:S05]  /*0420*/  FMNMX R12, R11, R12, !PT ;  /* 0x0000000c0b0c7209 */ /* 0x001fca0007800000 */
[----:B------:R-:W0:Y:S02]  /*0430*/  SHFL.DOWN PT, R13, R12, 0x2, 0x1f ;  /* 0x08401f000c0d7f89 */ /* 0x000e2400000e0000 */
[----:B0-----:R-:W-:-:S05]  /*0440*/  FMNMX R13, R12, R13, !PT ;  /* 0x0000000d0c0d7209 */ /* 0x001fca0007800000 */
[----:B------:R0:W1:Y:S02]  /*0450*/  SHFL.DOWN PT, R14, R13, 0x1, 0x1f ;  /* 0x08201f000d0e7f89 */ /* 0x00006400000e0000 */
.L_x_17:
[----:B------:R-:W2:Y:S01]  /*0460*/  @!P0 S2R R10, SR_CgaCtaId ;  /* 0x00000000000a8919 */ /* 0x000ea20000008800 */
[----:B------:R-:W-:Y:S02]  /*0470*/  @!P0 MOV R9, 0x400 ;  /* 0x0000040000098802 */ /* 0x000fe40000000f00 */
[----:B-1----:R-:W-:Y:S02]  /*0480*/  FMNMX R14, R13, R14, !PT ;  /* 0x0000000e0d0e7209 */ /* 0x002fe40007800000 */
[----:B--2---:R-:W-:-:S05]  /*0490*/  @!P0 LEA R9, R10, R9, 0x18 ;  /* 0x000000090a098211 */ /* 0x004fca00078ec0ff */
[----:B------:R1:W-:Y:S02]  /*04a0*/  @!P0 STS [R9], R14 ;  /* 0x0000000e09008388 */ /* 0x0003e40000000800 */
.L_x_3:
[----:B------:R-:W-:Y:S01]  /*04b0*/  ISETP.GE.U32.AND P0, PT, R2, R3, PT ;  /* 0x000000030200720c */ /* 0x000fe20003f06070 */
[----:B------:R-:W-:Y:S05]  /*04c0*/  WARPSYNC.ALL ;  /* 0x0000000000007948 */ /* 0x000fea0003800000 */
[----:B------:R-:W-:Y:S01]  /*04d0*/  BAR.SYNC.DEFER_BLOCKING 0x0 ;  /* 0x0000000000007b1d */ /* 0x000fe20000010000 */
[----:B-1----:R-:W-:-:S05]  /*04e0*/  HFMA2 R9, -RZ, RZ, 0, 0 ;  /* 0x00000000ff097431 */ /* 0x002fca00000001ff */
[----:B------:R-:W-:Y:S04]  /*04f0*/  BSSY.RECONVERGENT B0, `(.L_x_5) ;  /* 0x000001c000007945 */ /* 0x000fe80003800200 */
[----:B------:R-:W-:Y:S05]  /*0500*/  @P0 BRA `(.L_x_6) ;  /* 0x0000000000680947 */ /* 0x000fea0003800000 */
[----:B------:R-:W1:Y:S01]  /*0510*/  S2UR UR5, SR_CgaCtaId ;  /* 0x00000000000579c3 */ /* 0x000e620000008800 */
[----:B------:R-:W-:Y:S01]  /*0520*/  UMOV UR4, 0x400 ;  /* 0x0000040000047882 */ /* 0x000fe20000000000 */
[----:B------:R-:W-:Y:S02]  /*0530*/  IMAD.MOV.U32 R9, RZ, RZ, RZ ;  /* 0x000000ffff097224 */ /* 0x000fe400078e00ff */
[----:B0-----:R-:W-:-:S04]  /*0540*/  IMAD.MOV.U32 R13, RZ, RZ, R2 ;  /* 0x000000ffff0d7224 */ /* 0x001fc800078e0002 */
[----:B------:R-:W0:Y:S01]  /*0550*/  LDC R16, c[0x0][0x360] ;  /* 0x0000d800ff107b82 */ /* 0x000e220000000800 */
[----:B-1----:R-:W-:-:S09]  /*0560*/  ULEA UR4, UR5, UR4, 0x18 ;  /* 0x0000000405047291 */ /* 0x002fd2000f8ec0ff */
[----:B------:R-:W1:Y:S03]  /*0570*/  LDS R12, [UR4] ;  /* 0x00000004ff0c7984 */ /* 0x000e660008000800 */
.L_x_7:
[----:B--2---:R-:W-:-:S06]  /*0580*/  IMAD.WIDE.U32 R10, R13, 0x4, R4 ;  /* 0x000000040d0a7825 */ /* 0x004fcc00078e0004 */
[----:B------:R-:W1:Y:S01]  /*0590*/  LDG.E.CONSTANT R11, desc[UR6][R10.64] ;  /* 0x000000060a0b7981 */ /* 0x000e62000c1e9900 */
[----:B------:R-:W-:Y:S01]  /*05a0*/  MOV R15, 0x3bbb989d ;  /* 0x3bbb989d000f7802 */ /* 0x000fe20000000f00 */
[----:B------:R-:W-:Y:S02]  /*05b0*/  IMAD.MOV.U32 R18, RZ, RZ, 0x437c0000 ;  /* 0x437c0000ff127424 */ /* 0x000fe400078e00ff */
[----:B-1----:R-:W-:Y:S01]  /*05c0*/  FADD R14, -R12, R11 ;  /* 0x0000000b0c0e7221 */ /* 0x002fe20000000100 */
[----:B------:R-:W-:Y:S01]  /*05d0*/  IMAD.WIDE.U32 R10, R13, 0x4, R6 ;  /* 0x000000040d0a7825 */ /* 0x000fe200078e0006 */
[----:B0-----:R-:W-:-:S03]  /*05e0*/  IADD3 R13, PT, PT, R16, R13, RZ ;  /* 0x0000000d100d7210 */ /* 0x001fc60007ffe0ff */
[----:B------:R-:W-:Y:S01]  /*05f0*/  FFMA.SAT R15, R14, R15, 0.5 ;  /* 0x3f0000000e0f7423 */ /* 0x000fe2000000200f */
[----:B------:R-:W-:-:S03]  /*0600*/  ISETP.GE.U32.AND P0, PT, R13, R3, PT ;  /* 0x000000030d00720c */ /* 0x000fc60003f06070 */
[----:B------:R-:W-:-:S04]  /*0610*/  FFMA.RM R15, R15, R18, 12582913 ;  /* 0x4b4000010f0f7423 */ /* 0x000fc80000004012 */
[C---:B------:R-:W-:Y:S01]  /*0620*/  FADD R17, R15.reuse, -12583039 ;  /* 0xcb40007f0f117421 */ /* 0x040fe20000000000 */
[----:B------:R-:W-:-:S03]  /*0630*/  IMAD.SHL.U32 R15, R15, 0x800000, RZ ;  /* 0x008000000f0f7824 */ /* 0x000fc600078e00ff */
[----:B------:R-:W-:-:S04]  /*0640*/  FFMA R17, R14, 1.4426950216293334961, -R17 ;  /* 0x3fb8aa3b0e117823 */ /* 0x000fc80000000811 */
[----:B------:R-:W-:-:S04]  /*0650*/  FFMA R17, R14, 1.925963033500011079e-08, R17 ;  /* 0x32a570600e117823 */ /* 0x000fc80000000011 */
[----:B------:R-:W0:Y:S02]  /*0660*/  MUFU.EX2 R14, R17 ;  /* 0x00000011000e7308 */ /* 0x000e240000000800 */
[----:B0-----:R-:W-:-:S04]  /*0670*/  FMUL R14, R15, R14 ;  /* 0x0000000e0f0e7220 */ /* 0x001fc80000400000 */
[----:B------:R-:W-:Y:S01]  /*0680*/  FADD R9, R14, R9 ;  /* 0x000000090e097221 */ /* 0x000fe20000000000 */
[----:B------:R2:W-:Y:S01]  /*0690*/  STG.E desc[UR6][R10.64], R14 ;  /* 0x0000000e0a007986 */ /* 0x0005e2000c101906 */
[----:B------:R-:W-:Y:S05]  /*06a0*/  @!P0 BRA `(.L_x_7) ;  /* 0xfffffffc00b48947 */ /* 0x000fea000383ffff */
.L_x_6:
[----:B------:R-:W-:Y:S05]  /*06b0*/  BSYNC.RECONVERGENT B0 ;  /* 0x0000000000007941 */ /* 0x000fea0003800200 */
.L_x_5:
[----:B------:R-:W1:Y:S01]  /*06c0*/  SHFL.DOWN PT, R4, R9, 0x10, 0x1f ;  /* 0x0a001f0009047f89 */ /* 0x000e6200000e0000 */
[----:B------:R-:W-:Y:S02]  /*06d0*/  ISETP.NE.AND P0, PT, R0, RZ, PT ;  /* 0x000000ff0000720c */ /* 0x000fe40003f05270 */
[----:B------:R-:W-:-:S11]  /*06e0*/  ISETP.GT.U32.AND P1, PT, R2, 0x1f, PT ;  /* 0x0000001f0200780c */ /* 0x000fd60003f24070 */
[----:B--2---:R-:W2:Y:S01]  /*06f0*/  @!P0 S2R R14, SR_CgaCtaId ;  /* 0x00000000000e8919 */ /* 0x004ea20000008800 */
[----:B-1----:R-:W-:Y:S01]  /*0700*/  FADD R4, R4, R9 ;  /* 0x0000000904047221 */ /* 0x002fe20000000000 */
[----:B------:R-:W-:-:S04]  /*0710*/  @!P0 MOV R9, 0x400 ;  /* 0x0000040000098802 */ /* 0x000fc80000000f00 */
[----:B------:R-:W1:Y:S01]  /*0720*/  SHFL.DOWN PT, R5, R4, 0x8, 0x1f ;  /* 0x09001f0004057f89 */ /* 0x000e6200000e0000 */
[----:B------:R-:W-:-:S05]  /*0730*/  @!P0 VIADD R9, R9, 0x88 ;  /* 0x0000008809098836 */ /* 0x000fca0000000000 */
[----:B--2---:R-:W-:-:S05]  /*0740*/  @!P0 LEA R9, R14, R9, 0x18 ;  /* 0x000000090e098211 */ /* 0x004fca00078ec0ff */
[----:B------:R-:W-:Y:S02]  /*0750*/  @!P0 IMAD R9, R8, 0x4, R9 ;  /* 0x0000000408098824 */ /* 0x000fe400078e0209 */
[----:B-1----:R-:W-:-:S05]  /*0760*/  FADD R5, R4, R5 ;  /* 0x0000000504057221 */ /* 0x002fca0000000000 */
[----:B------:R-:W1:Y:S02]  /*0770*/  SHFL.DOWN PT, R10, R5, 0x4, 0x1f ;  /* 0x08801f00050a7f89 */ /* 0x000e6400000e0000 */
[----:B-1----:R-:W-:-:S05]  /*0780*/  FADD R10, R5, R10 ;  /* 0x0000000a050a7221 */ /* 0x002fca0000000000 */
[----:B------:R-:W1:Y:S02]  /*0790*/  SHFL.DOWN PT, R11, R10, 0x2, 0x1f ;  /* 0x08401f000a0b7f89 */ /* 0x000e6400000e0000 */
[----:B-1----:R-:W-:-:S05]  /*07a0*/  FADD R11, R10, R11 ;  /* 0x0000000b0a0b7221 */ /* 0x002fca0000000000 */
[----:B------:R-:W1:Y:S02]  /*07b0*/  SHFL.DOWN PT, R12, R11, 0x1, 0x1f ;  /* 0x08201f000b0c7f89 */ /* 0x000e6400000e0000 */
[----:B-1----:R-:W-:-:S05]  /*07c0*/  FADD R12, R11, R12 ;  /* 0x0000000c0b0c7221 */ /* 0x002fca0000000000 */
[----:B------:R1:W-:Y:S01]  /*07d0*/  @!P0 STS [R9], R12 ;  /* 0x0000000c09008388 */ /* 0x0003e20000000800 */
[----:B------:R-:W-:Y:S06]  /*07e0*/  BAR.SYNC.DEFER_BLOCKING 0x0 ;  /* 0x0000000000007b1d */ /* 0x000fec0000010000 */
[----:B------:R-:W-:Y:S05]  /*07f0*/  @P1 BRA `(.L_x_8) ;  /* 0x0000000000681947 */ /* 0x000fea0003800000 */
[----:B------:R-:W2:Y:S02]  /*0800*/  LDCU UR4, c[0x0][0x360] ;  /* 0x00006c00ff0477ac */ /* 0x000ea40008000800 */
[----:B--2---:R-:W-:-:S06]  /*0810*/  USHF.R.U32.HI UR4, URZ, 0x5, UR4 ;  /* 0x00000005ff047899 */ /* 0x004fcc0008011604 */
[----:B------:R-:W-:Y:S01]  /*0820*/  ISETP.GE.U32.AND P1, PT, R0, UR4, PT ;  /* 0x0000000400007c0c */ /* 0x000fe2000bf26070 */
[----:B------:R-:W-:-:S12]  /*0830*/  UMOV UR4, 0xffffffff ;  /* 0xffffffff00047882 */ /* 0x000fd80000000000 */
[----:B------:R-:W2:Y:S01]  /*0840*/  @!P1 S2R R5, SR_CgaCtaId ;  /* 0x0000000000059919 */ /* 0x000ea20000008800 */
[----:B------:R-:W-:-:S04]  /*0850*/  @!P1 MOV R4, 0x400 ;  /* 0x0000040000049802 */ /* 0x000fc80000000f00 */
[----:B------:R-:W-:-:S04]  /*0860*/  @!P1 IADD3 R4, PT, PT, R4, 0x88, RZ ;  /* 0x0000008804049810 */ /* 0x000fc80007ffe0ff */
[----:B--2---:R-:W-:Y:S01]  /*0870*/  @!P1 LEA R5, R5, R4, 0x18 ;  /* 0x0000000405059211 */ /* 0x004fe200078ec0ff */
[----:B------:R-:W-:-:S04]  /*0880*/  IMAD.MOV.U32 R4, RZ, RZ, RZ ;  /* 0x000000ffff047224 */ /* 0x000fc800078e00ff */
[----:B------:R-:W-:-:S05]  /*0890*/  @!P1 IMAD R0, R0, 0x4, R5 ;  /* 0x0000000400009824 */ /* 0x000fca00078e0205 */
[----:B------:R2:W3:Y:S01]  /*08a0*/  @!P1 LDS R4, [R0] ;  /* 0x0000000000049984 */ /* 0x0004e20000000800 */
[----:B------:R-:W-:Y:S05]  /*08b0*/  BRA.DIV UR4, `(.L_x_9) ;  /* 0x00000006043c7947 */ /* 0x000fea000b800000 */
[----:B---3--:R-:W3:Y:S02]  /*08c0*/  SHFL.DOWN PT, R5, R4, 0x10, 0x1f ;  /* 0x0a001f0004057f89 */ /* 0x008ee400000e0000 */
[----:B---3--:R-:W-:-:S05]  /*08d0*/  FADD R5, R5, R4 ;  /* 0x0000000405057221 */ /* 0x008fca0000000000 */
[----:B--2---:R-:W2:Y:S02]  /*08e0*/  SHFL.DOWN PT, R0, R5, 0x8, 0x1f ;  /* 0x09001f0005007f89 */ /* 0x004ea400000e0000 */
[----:B--2---:R-:W-:-:S05]  /*08f0*/  FADD R0, R5, R0 ;  /* 0x0000000005007221 */ /* 0x004fca0000000000 */
[----:B-1----:R-:W1:Y:S02]  /*0900*/  SHFL.DOWN PT, R9, R0, 0x4, 0x1f ;  /* 0x08801f0000097f89 */ /* 0x002e6400000e0000 */
[----:B-1----:R-:W-:-:S05]  /*0910*/  FADD R9, R0, R9 ;  /* 0x0000000900097221 */ /* 0x002fca0000000000 */
[----:B------:R-:W1:Y:S02]  /*0920*/  SHFL.DOWN PT, R8, R9, 0x2, 0x1f ;  /* 0x08401f0009087f89 */ /* 0x000e6400000e0000 */
[----:B-1----:R-:W-:-:S05]  /*0930*/  FADD R8, R9, R8 ;  /* 0x0000000809087221 */ /* 0x002fca0000000000 */
[----:B------:R1:W2:Y:S02]  /*0940*/  SHFL.DOWN PT, R11, R8, 0x1, 0x1f ;  /* 0x08201f00080b7f89 */ /* 0x0002a400000e0000 */
.L_x_23:
[----:B------:R-:W3:Y:S01]  /*0950*/  @!P0 S2R R5, SR_CgaCtaId ;  /* 0x0000000000058919 */ /* 0x000ee20000008800 */
[----:B------:R-:W-:Y:S01]  /*0960*/  @!P0 MOV R0, 0x400 ;  /* 0x0000040000008802 */ /* 0x000fe20000000f00 */
[----:B--2---:R-:W-:-:S03]  /*0970*/  FADD R11, R8, R11 ;  /* 0x0000000b080b7221 */ /* 0x004fc60000000000 */
[----:B---3--:R-:W-:-:S05]  /*0980*/  @!P0 LEA R0, R5, R0, 0x18 ;  /* 0x0000000005008211 */ /* 0x008fca00078ec0ff */
[----:B------:R2:W-:Y:S02]  /*0990*/  @!P0 STS [R0+0x4], R11 ;  /* 0x0000040b00008388 */ /* 0x0005e40000000800 */
.L_x_8:
[----:B------:R-:W-:Y:S05]  /*09a0*/  WARPSYNC.ALL ;  /* 0x0000000000007948 */ /* 0x000fea0003800000 */
[----:B------:R-:W-:Y:S01]  /*09b0*/  BAR.SYNC.DEFER_BLOCKING 0x0 ;  /* 0x0000000000007b1d */ /* 0x000fe20000010000 */
[----:B------:R-:W-:-:S13]  /*09c0*/  ISETP.GE.U32.AND P0, PT, R2, R3, PT ;  /* 0x000000030200720c */ /* 0x000fda0003f06070 */
[----:B------:R-:W-:Y:S05]  /*09d0*/  @P0 EXIT ;  /* 0x000000000000094d */ /* 0x000fea0003800000 */
[----:B------:R-:W3:Y:S01]  /*09e0*/  S2UR UR5, SR_CgaCtaId ;  /* 0x00000000000579c3 */ /* 0x000ee20000008800 */
[----:B------:R-:W-:Y:S02]  /*09f0*/  UMOV UR4, 0x400 ;  /* 0x0000040000047882 */ /* 0x000fe40000000000 */
[----:B---3--:R-:W-:Y:S01]  /*0a00*/  ULEA UR4, UR5, UR4, 0x18 ;  /* 0x0000000405047291 */ /* 0x008fe2000f8ec0ff */
[----:B------:R-:W3:Y:S08]  /*0a10*/  LDCU UR5, c[0x0][0x394] ;  /* 0x00007280ff0577ac */ /* 0x000ef00008000800 */
[----:B--2---:R-:W2:Y:S02]  /*0a20*/  LDS R0, [UR4+0x4] ;  /* 0x00000404ff007984 */ /* 0x004ea40008000800 */
[----:B------:R-:W4:Y:S01]  /*0a30*/  LDCU UR4, c[0x0][0x360] ;  /* 0x00006c00ff0477ac */ /* 0x000f220008000800 */
[----:B--2---:R-:W-:-:S04]  /*0a40*/  IADD3 R3, PT, PT, R0, 0x1800000, RZ ;  /* 0x0180000000037810 */ /* 0x004fc80007ffe0ff */
[----:B------:R-:W-:-:S04]  /*0a50*/  LOP3.LUT R3, R3, 0x7f800000, RZ, 0xc0, !PT ;  /* 0x7f80000003037812 */ /* 0x000fc800078ec0ff */
[----:B------:R-:W-:-:S13]  /*0a60*/  ISETP.GT.U32.AND P0, PT, R3, 0x1ffffff, PT ;  /* 0x01ffffff0300780c */ /* 0x000fda0003f04070 */
[----:B---34-:R-:W-:Y:S05]  /*0a70*/  @P0 BRA `(.L_x_10) ;  /* 0x00000000000c0947 */ /* 0x018fea0003800000 */
[----:B------:R-:W-:-:S07]  /*0a80*/  MOV R4, 0xaa0 ;  /* 0x00000aa000047802 */ /* 0x000fce0000000f00 */
[----:B01----:R-:W-:Y:S05]  /*0a90*/  CALL.REL.NOINC `($__internal_0_$__cuda_sm20_rcp_rn_f32_slowpath) ;  /* 0x0000000400587944 */ /* 0x003fea0003c00000 */
[----:B------:R-:W-:Y:S05]  /*0aa0*/  BRA `(.L_x_11) ;  /* 0x0000000000107947 */ /* 0x000fea0003800000 */
.L_x_10:
[----:B------:R-:W2:Y:S02]  /*0ab0*/  MUFU.RCP R3, R0 ;  /* 0x0000000000037308 */ /* 0x000ea40000001000 */
[----:B--2---:R-:W-:-:S04]  /*0ac0*/  FFMA R4, R0, R3, -1 ;  /* 0xbf80000000047423 */ /* 0x004fc80000000003 */
[----:B------:R-:W-:-:S04]  /*0ad0*/  FADD.FTZ R4, -R4, -RZ ;  /* 0x800000ff04047221 */ /* 0x000fc80000010100 */
[----:B------:R-:W-:-:S07]  /*0ae0*/  FFMA R3, R3, R4, R3 ;  /* 0x0000000403037223 */ /* 0x000fce0000000003 */
.L_x_11:
[----:B--2---:R-:W-:-:S05]  /*0af0*/  IMAD.WIDE.U32 R4, R2, 0x4, R6 ;  /* 0x0000000402047825 */ /* 0x004fca00078e0006 */
[----:B------:R-:W1:Y:S01]  /*0b00*/  LDG.E R0, desc[UR6][R4.64] ;  /* 0x0000000604007981 */ /* 0x000e62000c1e1900 */
[----:B------:R-:W-:-:S05]  /*0b10*/  VIADD R2, R2, UR4 ;  /* 0x0000000402027c36 */ /* 0x000fca0008000000 */
[----:B------:R-:W-:Y:S01]  /*0b20*/  ISETP.GE.U32.AND P0, PT, R2, UR5, PT ;  /* 0x0000000502007c0c */ /* 0x000fe2000bf06070 */
[----:B-1----:R-:W-:-:S05]  /*0b30*/  FMUL R9, R3, R0 ;  /* 0x0000000003097220 */ /* 0x002fca0000400000 */
[----:B------:R2:W-:Y:S07]  /*0b40*/  STG.E desc[UR6][R4.64], R9 ;  /* 0x0000000904007986 */ /* 0x0005ee000c101906 */
[----:B------:R-:W-:Y:S05]  /*0b50*/  @!P0 BRA `(.L_x_11) ;  /* 0xfffffffc00e48947 */ /* 0x000fea000383ffff */
[----:B------:R-:W-:Y:S05]  /*0b60*/  EXIT ;  /* 0x000000000000794d */ /* 0x000fea0003800000 */
.L_x_4:
[----:B------:R-:W-:Y:S02]  /*0b70*/  HFMA2 R17, -RZ, RZ, 0, 9.5367431640625e-07 ;  /* 0x00000010ff117431 */ /* 0x000fe400000001ff */
[----:B-1----:R-:W-:Y:S02]  /*0b80*/  IMAD.MOV.U32 R16, RZ, RZ, R9 ;  /* 0x000000ffff107224 */ /* 0x002fe400078e0009 */
[----:B------:R-:W-:Y:S02]  /*0b90*/  IMAD.MOV.U32 R18, RZ, RZ, 0x1f ;  /* 0x0000001fff127424 */ /* 0x000fe400078e00ff */
[----:B------:R-:W-:-:S07]  /*0ba0*/  IMAD.MOV.U32 R15, RZ, RZ, -0x1 ;  /* 0xffffffffff0f7424 */ /* 0x000fce00078e00ff */
[----:B0-----:R-:W-:Y:S05]  /*0bb0*/  WARPSYNC.COLLECTIVE R15, `(.L_x_12) ;  /* 0x000000000f087348 */ /* 0x001fea0003c00000 */
[----:B------:R1:W2:Y:S02]  /*0bc0*/  SHFL.DOWN P1, R14, R16, R17, R18 ;  /* 0x08000011100e7389 */ /* 0x0002a40000020012 */
[----:B012---:R-:W-:Y:S05]  /*0bd0*/  ENDCOLLECTIVE ;  /* 0x000000000000791b */ /* 0x007fea0003800000 */
.L_x_12:
[----:B------:R-:W-:Y:S01]  /*0be0*/  IMAD.MOV.U32 R17, RZ, RZ, 0x8 ;  /* 0x00000008ff117424 */ /* 0x000fe200078e00ff */
[----:B------:R-:W-:-:S04]  /*0bf0*/  MOV R10, R14 ;  /* 0x0000000e000a7202 */ /* 0x000fc80000000f00 */
[----:B------:R-:W-:-:S05]  /*0c00*/  FMNMX R10, R10, R9, !PT ;  /* 0x000000090a0a7209 */ /* 0x000fca0007800000 */
[----:B------:R-:W-:-:S07]  /*0c10*/  IMAD.MOV.U32 R16, RZ, RZ, R10 ;  /* 0x000000ffff107224 */ /* 0x000fce00078e000a */
[----:B------:R-:W-:Y:S05]  /*0c20*/  WARPSYNC.COLLECTIVE R15, `(.L_x_13) ;  /* 0x000000000f087348 */ /* 0x000fea0003c00000 */
[----:B------:R0:W1:Y:S02]  /*0c30*/  SHFL.DOWN P1, R14, R16, R17, R18 ;  /* 0x08000011100e7389 */ /* 0x0000640000020012 */
[----:B01----:R-:W-:Y:S05]  /*0c40*/  ENDCOLLECTIVE ;  /* 0x000000000000791b */ /* 0x003fea0003800000 */
.L_x_13:
[----:B------:R-:W-:Y:S01]  /*0c50*/  IMAD.MOV.U32 R17, RZ, RZ, 0x4 ;  /* 0x00000004ff117424 */ /* 0x000fe200078e00ff */
[----:B------:R-:W-:-:S04]  /*0c60*/  MOV R11, R14 ;  /* 0x0000000e000b7202 */ /* 0x000fc80000000f00 */
[----:B------:R-:W-:-:S05]  /*0c70*/  FMNMX R11, R10, R11, !PT ;  /* 0x0000000b0a0b7209 */ /* 0x000fca0007800000 */
[----:B------:R-:W-:-:S07]  /*0c80*/  IMAD.MOV.U32 R16, RZ, RZ, R11 ;  /* 0x000000ffff107224 */ /* 0x000fce00078e000b */
[----:B------:R-:W-:Y:S05]  /*0c90*/  WARPSYNC.COLLECTIVE R15, `(.L_x_14) ;  /* 0x000000000f087348 */ /* 0x000fea0003c00000 */
[----:B------:R0:W1:Y:S02]  /*0ca0*/  SHFL.DOWN P1, R14, R16, R17, R18 ;  /* 0x08000011100e7389 */ /* 0x0000640000020012 */
[----:B01----:R-:W-:Y:S05]  /*0cb0*/  ENDCOLLECTIVE ;  /* 0x000000000000791b */ /* 0x003fea0003800000 */
.L_x_14:
[----:B------:R-:W-:Y:S01]  /*0cc0*/  IMAD.MOV.U32 R17, RZ, RZ, 0x2 ;  /* 0x00000002ff117424 */ /* 0x000fe200078e00ff */
[----:B------:R-:W-:-:S04]  /*0cd0*/  MOV R12, R14 ;  /* 0x0000000e000c7202 */ /* 0x000fc80000000f00 */
[----:B------:R-:W-:-:S05]  /*0ce0*/  FMNMX R12, R11, R12, !PT ;  /* 0x0000000c0b0c7209 */ /* 0x000fca0007800000 */
[----:B------:R-:W-:-:S07]  /*0cf0*/  IMAD.MOV.U32 R16, RZ, RZ, R12 ;  /* 0x000000ffff107224 */ /* 0x000fce00078e000c */
[----:B------:R-:W-:Y:S05]  /*0d00*/  WARPSYNC.COLLECTIVE R15, `(.L_x_15) ;  /* 0x000000000f087348 */ /* 0x000fea0003c00000 */
[----:B------:R0:W1:Y:S02]  /*0d10*/  SHFL.DOWN P1, R14, R16, R17, R18 ;  /* 0x08000011100e7389 */ /* 0x0000640000020012 */
[----:B01----:R-:W-:Y:S05]  /*0d20*/  ENDCOLLECTIVE ;  /* 0x000000000000791b */ /* 0x003fea0003800000 */
.L_x_15:
[----:B------:R-:W-:Y:S01]  /*0d30*/  IMAD.MOV.U32 R17, RZ, RZ, 0x1 ;  /* 0x00000001ff117424 */ /* 0x000fe200078e00ff */
[----:B------:R-:W-:-:S04]  /*0d40*/  MOV R13, R14 ;  /* 0x0000000e000d7202 */ /* 0x000fc80000000f00 */
[----:B------:R-:W-:-:S05]  /*0d50*/  FMNMX R13, R12, R13, !PT ;  /* 0x0000000d0c0d7209 */ /* 0x000fca0007800000 */
[----:B------:R-:W-:-:S07]  /*0d60*/  IMAD.MOV.U32 R16, RZ, RZ, R13 ;  /* 0x000000ffff107224 */ /* 0x000fce00078e000d */
[----:B------:R-:W-:Y:S05]  /*0d70*/  WARPSYNC.COLLECTIVE R15, `(.L_x_16) ;  /* 0x000000000f087348 */ /* 0x000fea0003c00000 */
[----:B------:R0:W1:Y:S02]  /*0d80*/  SHFL.DOWN P1, R14, R16, R17, R18 ;  /* 0x08000011100e7389 */ /* 0x0000640000020012 */
[----:B01----:R-:W-:Y:S05]  /*0d90*/  ENDCOLLECTIVE ;  /* 0x000000000000791b */ /* 0x003fea0003800000 */
.L_x_16:
[----:B------:R-:W-:Y:S05]  /*0da0*/  BRA `(.L_x_17) ;  /* 0xfffffff400ac7947 */ /* 0x000fea000383ffff */
.L_x_9:
[----:B---3--:R-:W-:Y:S01]  /*0db0*/  MOV R16, R4 ;  /* 0x0000000400107202 */ /* 0x008fe20000000f00 */
[----:B------:R-:W-:Y:S01]  /*0dc0*/  IMAD.MOV.U32 R17, RZ, RZ, 0x10 ;  /* 0x00000010ff117424 */ /* 0x000fe200078e00ff */
[----:B------:R-:W-:Y:S01]  /*0dd0*/  MOV R15, 0xffffffff ;  /* 0xffffffff000f7802 */ /* 0x000fe20000000f00 */
[----:B------:R-:W-:-:S07]  /*0de0*/  IMAD.MOV.U32 R18, RZ, RZ, 0x1f ;  /* 0x0000001fff127424 */ /* 0x000fce00078e00ff */
[----:B012---:R-:W-:Y:S05]  /*0df0*/  WARPSYNC.COLLECTIVE R15, `(.L_x_18) ;  /* 0x000000000f087348 */ /* 0x007fea0003c00000 */
[----:B------:R3:W4:Y:S02]  /*0e00*/  SHFL.DOWN P1, R14, R16, R17, R18 ;  /* 0x08000011100e7389 */ /* 0x0007240000020012 */
[----:B01234-:R-:W-:Y:S05]  /*0e10*/  ENDCOLLECTIVE ;  /* 0x000000000000791b */ /* 0x01ffea0003800000 */
.L_x_18:
[----:B------:R-:W-:Y:S02]  /*0e20*/  HFMA2 R17, -RZ, RZ, 0, 4.76837158203125e-07 ;  /* 0x00000008ff117431 */ /* 0x000fe400000001ff */
[----:B------:R-:W-:-:S04]  /*0e30*/  IMAD.MOV.U32 R5, RZ, RZ, R14 ;  /* 0x000000ffff057224 */ /* 0x000fc800078e000e */
[----:B------:R-:W-:-:S04]  /*0e40*/  FADD R5, R5, R4 ;  /* 0x0000000405057221 */ /* 0x000fc80000000000 */
[----:B------:R-:W-:-:S07]  /*0e50*/  IMAD.MOV.U32 R16, RZ, RZ, R5 ;  /* 0x000000ffff107224 */ /* 0x000fce00078e0005 */
[----:B------:R-:W-:Y:S05]  /*0e60*/  WARPSYNC.COLLECTIVE R15, `(.L_x_19) ;  /* 0x000000000f087348 */ /* 0x000fea0003c00000 */
[----:B------:R0:W1:Y:S02]  /*0e70*/  SHFL.DOWN P1, R14, R16, R17, R18 ;  /* 0x08000011100e7389 */ /* 0x0000640000020012 */
[----:B01----:R-:W-:Y:S05]  /*0e80*/  ENDCOLLECTIVE ;  /* 0x000000000000791b */ /* 0x003fea0003800000 */
.L_x_19:
[----:B------:R-:W-:Y:S01]  /*0e90*/  MOV R17, 0x4 ;  /* 0x0000000400117802 */ /* 0x000fe20000000f00 */
[----:B------:R-:W-:-:S04]  /*0ea0*/  IMAD.MOV.U32 R0, RZ, RZ, R14 ;  /* 0x000000ffff007224 */ /* 0x000fc800078e000e */
[----:B------:R-:W-:-:S04]  /*0eb0*/  FADD R0, R5, R0 ;  /* 0x0000000005007221 */ /* 0x000fc80000000000 */
[----:B------:R-:W-:-:S07]  /*0ec0*/  IMAD.MOV.U32 R16, RZ, RZ, R0 ;  /* 0x000000ffff107224 */ /* 0x000fce00078e0000 */
[----:B------:R-:W-:Y:S05]  /*0ed0*/  WARPSYNC.COLLECTIVE R15, `(.L_x_20) ;  /* 0x000000000f087348 */ /* 0x000fea0003c00000 */
[----:B------:R0:W1:Y:S02]  /*0ee0*/  SHFL.DOWN P1, R14, R16, R17, R18 ;  /* 0x08000011100e7389 */ /* 0x0000640000020012 */
[----:B01----:R-:W-:Y:S05]  /*0ef0*/  ENDCOLLECTIVE ;  /* 0x000000000000791b */ /* 0x003fea0003800000 */
.L_x_20:
[----:B------:R-:W-:Y:S02]  /*0f00*/  HFMA2 R17, -RZ, RZ, 0, 1.1920928955078125e-07 ;  /* 0x00000002ff117431 */ /* 0x000fe400000001ff */
[----:B------:R-:W-:-:S04]  /*0f10*/  IMAD.MOV.U32 R9, RZ, RZ, R14 ;  /* 0x000000ffff097224 */ /* 0x000fc800078e000e */
[----:B------:R-:W-:-:S04]  /*0f20*/  FADD R9, R0, R9 ;  /* 0x0000000900097221 */ /* 0x000fc80000000000 */
[----:B------:R-:W-:-:S07]  /*0f30*/  IMAD.MOV.U32 R16, RZ, RZ, R9 ;  /* 0x000000ffff107224 */ /* 0x000fce00078e0009 */
[----:B------:R-:W-:Y:S05]  /*0f40*/  WARPSYNC.COLLECTIVE R15, `(.L_x_21) ;  /* 0x000000000f087348 */ /* 0x000fea0003c00000 */
[----:B------:R0:W1:Y:S02]  /*0f50*/  SHFL.DOWN P1, R14, R16, R17, R18 ;  /* 0x08000011100e7389 */ /* 0x0000640000020012 */
[----:B01----:R-:W-:Y:S05]  /*0f60*/  ENDCOLLECTIVE ;  /* 0x000000000000791b */ /* 0x003fea0003800000 */
.L_x_21:
[----:B------:R-:W-:Y:S01]  /*0f70*/  MOV R17, 0x1 ;  /* 0x0000000100117802 */ /* 0x000fe20000000f00 */
[----:B------:R-:W-:-:S04]  /*0f80*/  IMAD.MOV.U32 R8, RZ, RZ, R14 ;  /* 0x000000ffff087224 */ /* 0x000fc800078e000e */
[----:B------:R-:W-:-:S04]  /*0f90*/  FADD R8, R9, R8 ;  /* 0x0000000809087221 */ /* 0x000fc80000000000 */
[----:B------:R-:W-:-:S07]  /*0fa0*/  IMAD.MOV.U32 R16, RZ, RZ, R8 ;  /* 0x000000ffff107224 */ /* 0x000fce00078e0008 */
[----:B------:R-:W-:Y:S05]  /*0fb0*/  WARPSYNC.COLLECTIVE R15, `(.L_x_22) ;  /* 0x000000000f087348 */ /* 0x000fea0003c00000 */
[----:B------:R0:W1:Y:S02]  /*0fc0*/  SHFL.DOWN P1, R14, R16, R17, R18 ;  /* 0x08000011100e7389 */ /* 0x0000640000020012 */
[----:B01----:R-:W-:Y:S05]  /*0fd0*/  ENDCOLLECTIVE ;  /* 0x000000000000791b */ /* 0x003fea0003800000 */
.L_x_22:
[----:B------:R-:W-:Y:S01]  /*0fe0*/  IMAD.MOV.U32 R11, RZ, RZ, R14 ;  /* 0x000000ffff0b7224 */ /* 0x000fe200078e000e */
[----:B------:R-:W-:Y:S06]  /*0ff0*/  BRA `(.L_x_23) ;  /* 0xfffffff800547947 */ /* 0x000fec000383ffff */
        .weak           $__internal_0_$__cuda_sm20_rcp_rn_f32_slowpath
        .type           $__internal_0_$__cuda_sm20_rcp_rn_f32_slowpath,@function
        .size           $__internal_0_$__cuda_sm20_rcp_rn_f32_slowpath,(.L_x_109 - $__internal_0_$__cuda_sm20_rcp_rn_f32_slowpath)
$__internal_0_$__cuda_sm20_rcp_rn_f32_slowpath:
[----:B------:R-:W-:-:S05]  /*1000*/  IMAD.SHL.U32 R3, R0, 0x2, RZ ;  /* 0x0000000200037824 */ /* 0x000fca00078e00ff */
[----:B------:R-:W-:-:S04]  /*1010*/  SHF.R.U32.HI R3, RZ, 0x18, R3 ;  /* 0x00000018ff037819 */ /* 0x000fc80000011603 */
[----:B------:R-:W-:-:S13]  /*1020*/  ISETP.NE.U32.AND P0, PT, R3, RZ, PT ;  /* 0x000000ff0300720c */ /* 0x000fda0003f05070 */
[----:B------:R-:W-:Y:S05]  /*1030*/  @P0 BRA `(.L_x_24) ;  /* 0x00000000002c0947 */ /* 0x000fea0003800000 */
[----:B------:R-:W-:-:S04]  /*1040*/  SHF.L.U32 R3, R0, 0x1, RZ ;  /* 0x0000000100037819 */ /* 0x000fc800000006ff */
[----:B------:R-:W-:-:S13]  /*1050*/  ISETP.NE.AND P0, PT, R3, RZ, PT ;  /* 0x000000ff0300720c */ /* 0x000fda0003f05270 */
[----:B------:R2:W3:Y:S01]  /*1060*/  @!P0 MUFU.RCP R3, R0 ;  /* 0x0000000000038308 */ /* 0x0004e20000001000 */
[----:B------:R-:W-:Y:S05]  /*1070*/  @!P0 BRA `(.L_x_25) ;  /* 0x0000000000a48947 */ /* 0x000fea0003800000 */
[----:B------:R-:W-:-:S04]  /*1080*/  FFMA R5, R0, 1.84467440737095516160e+19, RZ ;  /* 0x5f80000000057823 */ /* 0x000fc800000000ff */
[----:B--2---:R-:W3:Y:S02]  /*1090*/  MUFU.RCP R0, R5 ;  /* 0x0000000500007308 */ /* 0x004ee40000001000 */
[----:B---3--:R-:W-:-:S04]  /*10a0*/  FFMA R3, R5, R0, -1 ;  /* 0xbf80000005037423 */ /* 0x008fc80000000000 */
[----:B------:R-:W-:-:S04]  /*10b0*/  FADD.FTZ R3, -R3, -RZ ;  /* 0x800000ff03037221 */ /* 0x000fc80000010100 */
[----:B------:R-:W-:-:S04]  /*10c0*/  FFMA R0, R0, R3, R0 ;  /* 0x0000000300007223 */ /* 0x000fc80000000000 */
[----:B------:R-:W-:Y:S01]  /*10d0*/  FFMA R3, R0, 1.84467440737095516160e+19, RZ ;  /* 0x5f80000000037823 */ /* 0x000fe200000000ff */
[----:B------:R-:W-:Y:S06]  /*10e0*/  BRA `(.L_x_25) ;  /* 0x0000000000887947 */ /* 0x000fec0003800000 */
.L_x_24:
[----:B------:R-:W-:-:S05]  /*10f0*/  VIADD R5, R3, 0xffffff03 ;  /* 0xffffff0303057836 */ /* 0x000fca0000000000 */
[----:B------:R-:W-:-:S13]  /*1100*/  ISETP.GT.U32.AND P0, PT, R5, 0x1, PT ;  /* 0x000000010500780c */ /* 0x000fda0003f04070 */
[----:B------:R-:W-:Y:S05]  /*1110*/  @P0 BRA `(.L_x_26) ;  /* 0x0000000000780947 */ /* 0x000fea0003800000 */
[----:B------:R-:W-:Y:S01]  /*1120*/  LOP3.LUT R8, R0, 0x7fffff, RZ, 0xc0, !PT ;  /* 0x007fffff00087812 */ /* 0x000fe200078ec0ff */
[----:B------:R-:W-:Y:S02]  /*1130*/  IMAD.MOV.U32 R12, RZ, RZ, 0x3 ;  /* 0x00000003ff0c7424 */ /* 0x000fe400078e00ff */
[----:B------:R-:W-:Y:S01]  /*1140*/  VIADD R3, R3, 0xffffff04 ;  /* 0xffffff0403037836 */ /* 0x000fe20000000000 */
[----:B------:R-:W-:Y:S02]  /*1150*/  LOP3.LUT R8, R8, 0x3f800000, RZ, 0xfc, !PT ;  /* 0x3f80000008087812 */ /* 0x000fe400078efcff */
[----:B------:R-:W-:Y:S02]  /*1160*/  SHF.L.U32 R13, R12, R5, RZ ;  /* 0x000000050c0d7219 */ /* 0x000fe400000006ff */
[----:B------:R-:W0:Y:S02]  /*1170*/  MUFU.RCP R9, R8 ;  /* 0x0000000800097308 */ /* 0x000e240000001000 */
[----:B0-----:R-:W-:-:S04]  /*1180*/  FFMA R10, R8, R9, -1 ;  /* 0xbf800000080a7423 */ /* 0x001fc80000000009 */
[----:B------:R-:W-:-:S04]  /*1190*/  FADD.FTZ R10, -R10, -RZ ;  /* 0x800000ff0a0a7221 */ /* 0x000fc80000010100 */
[CCC-:B------:R-:W-:Y:S01]  /*11a0*/  FFMA.RM R11, R9.reuse, R10.reuse, R9.reuse ;  /* 0x0000000a090b7223 */ /* 0x1c0fe20000004009 */
[----:B------:R-:W-:-:S04]  /*11b0*/  FFMA.RP R10, R9, R10, R9 ;  /* 0x0000000a090a7223 */ /* 0x000fc80000008009 */
[C---:B------:R-:W-:Y:S02]  /*11c0*/  LOP3.LUT R9, R11.reuse, 0x7fffff, RZ, 0xc0, !PT ;  /* 0x007fffff0b097812 */ /* 0x040fe400078ec0ff */
[----:B------:R-:W-:Y:S02]  /*11d0*/  FSETP.NEU.FTZ.AND P0, PT, R11, R10, PT ;  /* 0x0000000a0b00720b */ /* 0x000fe40003f1d000 */
[----:B------:R-:W-:Y:S02]  /*11e0*/  LOP3.LUT R10, R9, 0x800000, RZ, 0xfc, !PT ;  /* 0x00800000090a7812 */ /* 0x000fe400078efcff */
[----:B------:R-:W-:Y:S02]  /*11f0*/  SEL R9, RZ, 0xffffffff, !P0 ;  /* 0xffffffffff097807 */ /* 0x000fe40004000000 */
[----:B------:R-:W-:Y:S02]  /*1200*/  LOP3.LUT R8, R13, R10, RZ, 0xc0, !PT ;  /* 0x0000000a0d087212 */ /* 0x000fe400078ec0ff */
[----:B------:R-:W-:-:S02]  /*1210*/  IADD3 R9, PT, PT, -R9, RZ, RZ ;  /* 0x000000ff09097210 */ /* 0x000fc40007ffe1ff */
[-C--:B------:R-:W-:Y:S02]  /*1220*/  SHF.R.U32.HI R8, RZ, R5.reuse, R8 ;  /* 0x00000005ff087219 */ /* 0x080fe40000011608 */
[--C-:B------:R-:W-:Y:S02]  /*1230*/  LOP3.LUT P1, RZ, R9, R5, R10.reuse, 0xf8, !PT ;  /* 0x0000000509ff7212 */ /* 0x100fe4000782f80a */
[C---:B------:R-:W-:Y:S02]  /*1240*/  LOP3.LUT P0, RZ, R8.reuse, 0x1, RZ, 0xc0, !PT ;  /* 0x0000000108ff7812 */ /* 0x040fe4000780c0ff */
[----:B------:R-:W-:Y:S02]  /*1250*/  LOP3.LUT P2, RZ, R8, 0x2, RZ, 0xc0, !PT ;  /* 0x0000000208ff7812 */ /* 0x000fe4000784c0ff */
[----:B------:R-:W-:Y:S02]  /*1260*/  SHF.R.U32.HI R3, RZ, R3, R10 ;  /* 0x00000003ff037219 */ /* 0x000fe4000001160a */
[----:B------:R-:W-:-:S02]  /*1270*/  PLOP3.LUT P0, PT, P0, P1, P2, 0xe0, 0x0 ;  /* 0x000000000000781c */ /* 0x000fc40000703c20 */
[----:B------:R-:W-:Y:S02]  /*1280*/  LOP3.LUT P1, RZ, R0, 0x7fffff, RZ, 0xc0, !PT ;  /* 0x007fffff00ff7812 */ /* 0x000fe4000782c0ff */
[----:B------:R-:W-:-:S05]  /*1290*/  SEL R5, RZ, 0x1, !P0 ;  /* 0x00000001ff057807 */ /* 0x000fca0004000000 */
[----:B------:R-:W-:-:S05]  /*12a0*/  IMAD.MOV R5, RZ, RZ, -R5 ;  /* 0x000000ffff057224 */ /* 0x000fca00078e0a05 */
[----:B------:R-:W-:-:S13]  /*12b0*/  ISETP.GE.AND P0, PT, R5, RZ, PT ;  /* 0x000000ff0500720c */ /* 0x000fda0003f06270 */
[----:B------:R-:W-:-:S05]  /*12c0*/  @!P0 IADD3 R3, PT, PT, R3, 0x1, RZ ;  /* 0x0000000103038810 */ /* 0x000fca0007ffe0ff */
[----:B------:R-:W-:-:S05]  /*12d0*/  @!P1 IMAD.SHL.U32 R3, R3, 0x2, RZ ;  /* 0x0000000203039824 */ /* 0x000fca00078e00ff */
[----:B------:R-:W-:Y:S01]  /*12e0*/  LOP3.LUT R3, R3, 0x80000000, R0, 0xf8, !PT ;  /* 0x8000000003037812 */ /* 0x000fe200078ef800 */
[----:B------:R-:W-:Y:S06]  /*12f0*/  BRA `(.L_x_25) ;  /* 0x0000000000047947 */ /* 0x000fec0003800000 */
.L_x_26:
[----:B------:R0:W1:Y:S02]  /*1300*/  MUFU.RCP R3, R0 ;  /* 0x0000000000037308 */ /* 0x0000640000001000 */
.L_x_25:
[----:B------:R-:W-:-:S04]  /*1310*/  HFMA2 R5, -RZ, RZ, 0, 0 ;  /* 0x00000000ff057431 */ /* 0x000fc800000001ff */
[----:B0123--:R-:W-:Y:S05]  /*1320*/  RET.REL.NODEC R4 `(lux_softmax_via_logsumexp_f32_kernel) ;  /* 0xffffffec04347950 */ /* 0x00ffea0003c3ffff */
.L_x_27:
[----:B------:R-:W-:-:S00]  /*1330*/  BRA `(.L_x_27) ;  /* 0xfffffffc00fc7947 */ /* 0x000fc0000383ffff */
[----:B------:R-:W-:-:S00]  /*1340*/  NOP ;  /* 0x0000000000007918 */ /* 0x000fc00000000000 */
        /* <DEDUP_REMOVED lines=11> */
.L_x_109:


//--------------------- .text.lux_logsumexp_online_f32_kernel --------------------------
	.section	.text.lux_logsumexp_online_f32_kernel,"ax",@progbits
	.align	128
        .global         lux_logsumexp_online_f32_kernel
        .type           lux_logsumexp_online_f32_kernel,@function
        .size           lux_logsumexp_online_f32_kernel,(.L_x_111 - lux_logsumexp_online_f32_kernel)
        .other          lux_logsumexp_online_f32_kernel,@"STO_CUDA_ENTRY STV_DEFAULT"
lux_logsumexp_online_f32_kernel:
.text.lux_logsumexp_online_f32_kernel:
[----:B------:R-:W-:Y:S01]  /*0000*/  LDC R1, c[0x0][0x37c] ;  /* 0x0000df00ff017b82 */ /* 0x000fe20000000800 */
[----:B------:R-:W0:Y:S01]  /*0010*/  S2R R0, SR_CTAID.X ;  /* 0x0000000000007919 */ /* 0x000e220000002500 */
[----:B------:R-:W0:Y:S02]  /*0020*/  LDCU UR4, c[0x0][0x3a0] ;  /* 0x00007400ff0477ac */ /* 0x000e240008000800 */
[----:B0-----:R-:W-:-:S13]  /*0030*/  ISETP.GE.U32.AND P0, PT, R0, UR4, PT ;  /* 0x0000000400007c0c */ /* 0x001fda000bf06070 */
[----:B------:R-:W-:Y:S05]  /*0040*/  @P0 EXIT ;  /* 0x000000000000094d */ /* 0x000fea0003800000 */
[----:B------:R-:W0:Y:S01]  /*0050*/  LDC.U8 R2, c[0x0][0x3a8] ;  /* 0x0000ea00ff027b82 */ /* 0x000e220000000000 */
[----:B------:R-:W1:Y:S01]  /*0060*/  S2R R6, SR_TID.X ;  /* 0x0000000000067919 */ /* 0x000e620000002100 */
[----:B------:R-:W2:Y:S01]  /*0070*/  LDCU.64 UR6, c[0x0][0x358] ;  /* 0x00006b00ff0677ac */ /* 0x000ea20008000a00 */
[----:B------:R-:W-:Y:S01]  /*0080*/  MOV R3, 0xff800000 ;  /* 0xff80000000037802 */ /* 0x000fe20000000f00 */
[----:B------:R-:W1:Y:S04]  /*0090*/  LDCU UR5, c[0x0][0x3a4] ;  /* 0x00007480ff0577ac */ /* 0x000e680008000800 */
[----:B------:R-:W3:Y:S01]  /*00a0*/  LDC.64 R4, c[0x0][0x398] ;  /* 0x0000e600ff047b82 */ /* 0x000ee20000000a00 */
[----:B0-----:R-:W-:-:S04]  /*00b0*/  PRMT R2, R2, 0x8880, RZ ;  /* 0x0000888002027816 */ /* 0x001fc800000000ff */
[----:B------:R-:W-:Y:S01]  /*00c0*/  ISETP.NE.AND P0, PT, R2, RZ, PT ;  /* 0x000000ff0200720c */ /* 0x000fe20003f05270 */
[----:B------:R-:W-:-:S12]  /*00d0*/  IMAD.MOV.U32 R2, RZ, RZ, RZ ;  /* 0x000000ffff027224 */ /* 0x000fd800078e00ff */
[----:B------:R-:W0:Y:S08]  /*00e0*/  @!P0 LDC.64 R8, c[0x0][0x388] ;  /* 0x0000e200ff088b82 */ /* 0x000e300000000a00 */
[----:B------:R-:W4:Y:S01]  /*00f0*/  @!P0 LDC.64 R10, c[0x0][0x390] ;  /* 0x0000e400ff0a8b82 */ /* 0x000f220000000a00 */
[----:B0-----:R-:W-:-:S05]  /*0100*/  @!P0 IMAD.WIDE.U32 R8, R0, 0x4, R8 ;  /* 0x0000000400088825 */ /* 0x001fca00078e0008 */
[----:B--2---:R0:W5:Y:S01]  /*0110*/  @!P0 LDG.E R3, desc[UR6][R8.64] ;  /* 0x0000000608038981 */ /* 0x004162000c1e1900 */
[----:B----4-:R-:W-:-:S05]  /*0120*/  @!P0 IMAD.WIDE.U32 R10, R0, 0x4, R10 ;  /* 0x00000004000a8825 */ /* 0x010fca00078e000a */
[----:B------:R0:W5:Y:S01]  /*0130*/  @!P0 LDG.E R2, desc[UR6][R10.64] ;  /* 0x000000060a028981 */ /* 0x000162000c1e1900 */
[----:B-1----:R-:W-:Y:S01]  /*0140*/  ISETP.GE.U32.AND P0, PT, R6, UR5, PT ;  /* 0x0000000506007c0c */ /* 0x002fe2000bf06070 */
[----:B------:R-:W-:Y:S01]  /*0150*/  IMAD R7, R0, UR5, RZ ;  /* 0x0000000500077c24 */ /* 0x000fe2000f8e02ff */
[----:B------:R-:W-:Y:S03]  /*0160*/  BSSY.RECONVERGENT B0, `(.L_x_28) ;  /* 0x000000d000007945 */ /* 0x000fe60003800200 */
[----:B---3--:R-:W-:Y:S01]  /*0170*/  IMAD.WIDE.U32 R4, R7, 0x4, R4 ;  /* 0x0000000407047825 */ /* 0x008fe200078e0004 */
[----:B------:R-:W-:-:S07]  /*0180*/  MOV R7, 0xff800000 ;  /* 0xff80000000077802 */ /* 0x000fce0000000f00 */
[----:B0-----:R-:W-:Y:S05]  /*0190*/  @P0 BRA `(.L_x_29) ;  /* 0x0000000000240947 */ /* 0x001fea0003800000 */
[----:B------:R-:W0:Y:S01]  /*01a0*/  LDC R10, c[0x0][0x360] ;  /* 0x0000d800ff0a7b82 */ /* 0x000e220000000800 */
[----:B------:R-:W-:Y:S01]  /*01b0*/  IMAD.MOV.U32 R7, RZ, RZ, -0x800000 ;  /* 0xff800000ff077424 */ /* 0x000fe200078e00ff */
[----:B------:R-:W-:-:S07]  /*01c0*/  MOV R11, R6 ;  /* 0x00000006000b7202 */ /* 0x000fce0000000f00 */
.L_x_30:
[----:B------:R-:W-:-:S06]  /*01d0*/  IMAD.WIDE.U32 R8, R11, 0x4, R4 ;  /* 0x000000040b087825 */ /* 0x000fcc00078e0004 */
[----:B------:R-:W2:Y:S01]  /*01e0*/  LDG.E.CONSTANT R8, desc[UR6][R8.64] ;  /* 0x0000000608087981 */ /* 0x000ea2000c1e9900 */
[----:B0-----:R-:W-:-:S05]  /*01f0*/  IMAD.IADD R11, R10, 0x1, R11 ;  /* 0x000000010a0b7824 */ /* 0x001fca00078e020b */
[----:B------:R-:W-:Y:S02]  /*0200*/  ISETP.GE.U32.AND P1, PT, R11, UR5, PT ;  /* 0x000000050b007c0c */ /* 0x000fe4000bf26070 */
[----:B--2---:R-:W-:-:S11]  /*0210*/  FMNMX R7, R8, R7, !PT ;  /* 0x0000000708077209 */ /* 0x004fd60007800000 */
[----:B------:R-:W-:Y:S05]  /*0220*/  @!P1 BRA `(.L_x_30) ;  /* 0xfffffffc00e89947 */ /* 0x000fea000383ffff */
.L_x_29:
[----:B------:R-:W-:Y:S05]  /*0230*/  BSYNC.RECONVERGENT B0 ;  /* 0x0000000000007941 */ /* 0x000fea0003800200 */
.L_x_28:
[----:B------:R-:W0:Y:S01]  /*0240*/  SHFL.DOWN PT, R8, R7, 0x10, 0x1f ;  /* 0x0a001f0007087f89 */ /* 0x000e2200000e0000 */
[----:B------:R-:W-:Y:S02]  /*0250*/  SHF.R.U32.HI R15, RZ, 0x3, R6 ;  /* 0x00000003ff0f7819 */ /* 0x000fe40000011606 */
[----:B0-----:R-:W-:Y:S02]  /*0260*/  FMNMX R9, R8, R7, !PT ;  /* 0x0000000708097209 */ /* 0x001fe40007800000 */
[----:B------:R-:W-:-:S03]  /*0270*/  LOP3.LUT P1, R7, R6, 0x1f, RZ, 0xc0, !PT ;  /* 0x0000001f06077812 */ /* 0x000fc6000782c0ff */
[----:B------:R-:W0:Y:S02]  /*0280*/  SHFL.DOWN PT, R8, R9, 0x8, 0x1f ;  /* 0x09001f0009087f89 */ /* 0x000e2400000e0000 */
[----:B0-----:R-:W-:Y:S02]  /*0290*/  FMNMX R10, R9, R8, !PT ;  /* 0x00000008090a7209 */ /* 0x001fe40007800000 */
[----:B------:R-:W0:Y:S01]  /*02a0*/  S2R R8, SR_CgaCtaId ;  /* 0x0000000000087919 */ /* 0x000e220000008800 */
[----:B------:R-:W-:Y:S02]  /*02b0*/  LOP3.LUT R9, R15, 0x7c, RZ, 0xc0, !PT ;  /* 0x0000007c0f097812 */ /* 0x000fe400078ec0ff */
[----:B------:R-:W1:Y:S02]  /*02c0*/  SHFL.DOWN PT, R11, R10, 0x4, 0x1f ;  /* 0x08801f000a0b7f89 */ /* 0x000e6400000e0000 */
[----:B-1----:R-:W-:-:S05]  /*02d0*/  FMNMX R12, R10, R11, !PT ;  /* 0x0000000b0a0c7209 */ /* 0x002fca0007800000 */
[----:B------:R-:W1:Y:S02]  /*02e0*/  SHFL.DOWN PT, R11, R12, 0x2, 0x1f ;  /* 0x08401f000c0b7f89 */ /* 0x000e6400000e0000 */
[----:B-1----:R-:W-:Y:S02]  /*02f0*/  FMNMX R13, R12, R11, !PT ;  /* 0x0000000b0c0d7209 */ /* 0x002fe40007800000 */
[----:B------:R-:W-:-:S03]  /*0300*/  MOV R11, 0x400 ;  /* 0x00000400000b7802 */ /* 0x000fc60000000f00 */
[----:B------:R-:W1:Y:S01]  /*0310*/  SHFL.DOWN PT, R14, R13, 0x1, 0x1f ;  /* 0x08201f000d0e7f89 */ /* 0x000e6200000e0000 */
[----:B------:R-:W-:-:S04]  /*0320*/  IADD3 R17, PT, PT, R11, 0x8, RZ ;  /* 0x000000080b117810 */ /* 0x000fc80007ffe0ff */
[----:B0-----:R-:W-:-:S05]  /*0330*/  LEA R10, R8, R17, 0x18 ;  /* 0x00000011080a7211 */ /* 0x001fca00078ec0ff */
[----:B------:R-:W-:Y:S01]  /*0340*/  IMAD.IADD R9, R9, 0x1, R10 ;  /* 0x0000000109097824 */ /* 0x000fe200078e020a */
[----:B------:R-:W-:Y:S02]  /*0350*/  LEA R10, R7, R10, 0x2 ;  /* 0x0000000a070a7211 */ /* 0x000fe400078e10ff */
[----:B-1----:R-:W-:-:S05]  /*0360*/  FMNMX R14, R13, R14, !PT ;  /* 0x0000000e0d0e7209 */ /* 0x002fca0007800000 */
[----:B------:R0:W-:Y:S01]  /*0370*/  @!P1 STS [R9], R14 ;  /* 0x0000000e09009388 */ /* 0x0001e20000000800 */
[----:B------:R-:W-:Y:S01]  /*0380*/  BAR.SYNC.DEFER_BLOCKING 0x0 ;  /* 0x0000000000007b1d */ /* 0x000fe20000010000 */
[----:B------:R-:W-:-:S13]  /*0390*/  ISETP.GT.U32.AND P1, PT, R6, 0x1f, PT ;  /* 0x0000001f0600780c */ /* 0x000fda0003f24070 */
[----:B0-----:R-:W-:Y:S05]  /*03a0*/  @P1 BRA `(.L_x_31) ;  /* 0x0000000000501947 */ /* 0x001fea0003800000 */
[----:B------:R-:W0:Y:S01]  /*03b0*/  LDCU UR4, c[0x0][0x360] ;  /* 0x00006c00ff0477ac */ /* 0x000e220008000800 */
[----:B------:R-:W-:Y:S01]  /*03c0*/  IMAD.MOV.U32 R12, RZ, RZ, -0x800000 ;  /* 0xff800000ff0c7424 */ /* 0x000fe200078e00ff */
[----:B------:R-:W-:Y:S01]  /*03d0*/  ISETP.NE.AND P3, PT, R7, RZ, PT ;  /* 0x000000ff0700720c */ /* 0x000fe20003f65270 */
[----:B0-----:R-:W-:-:S06]  /*03e0*/  USHF.R.U32.HI UR4, URZ, 0x5, UR4 ;  /* 0x00000005ff047899 */ /* 0x001fcc0008011604 */
[----:B------:R-:W-:Y:S01]  /*03f0*/  ISETP.GE.U32.AND P2, PT, R7, UR4, PT ;  /* 0x0000000407007c0c */ /* 0x000fe2000bf46070 */
[----:B------:R-:W-:-:S12]  /*0400*/  UMOV UR4, 0xffffffff ;  /* 0xffffffff00047882 */ /* 0x000fd80000000000 */
[----:B------:R0:W1:Y:S01]  /*0410*/  @!P2 LDS R12, [R10] ;  /* 0x000000000a0ca984 */ /* 0x0000620000000800 */
[----:B------:R-:W-:Y:S05]  /*0420*/  BRA.DIV UR4, `(.L_x_32) ;  /* 0x0000000604f87947 */ /* 0x000fea000b800000 */
[----:B-1----:R-:W1:Y:S02]  /*0430*/  SHFL.DOWN PT, R13, R12, 0x10, 0x1f ;  /* 0x0a001f000c0d7f89 */ /* 0x002e6400000e0000 */
[----:B-1----:R-:W-:-:S05]  /*0440*/  FMNMX R13, R13, R12, !PT ;  /* 0x0000000c0d0d7209 */ /* 0x002fca0007800000 */
[----:B------:R-:W1:Y:S02]  /*0450*/  SHFL.DOWN PT, R14, R13, 0x8, 0x1f ;  /* 0x09001f000d0e7f89 */ /* 0x000e6400000e0000 */
[----:B-1----:R-:W-:-:S05]  /*0460*/  FMNMX R14, R13, R14, !PT ;  /* 0x0000000e0d0e7209 */ /* 0x002fca0007800000 */
[----:B------:R-:W1:Y:S02]  /*0470*/  SHFL.DOWN PT, R15, R14, 0x4, 0x1f ;  /* 0x08801f000e0f7f89 */ /* 0x000e6400000e0000 */
[----:B-1----:R-:W-:-:S05]  /*0480*/  FMNMX R15, R14, R15, !PT ;  /* 0x0000000f0e0f7209 */ /* 0x002fca0007800000 */
[----:B------:R-:W1:Y:S02]  /*0490*/  SHFL.DOWN PT, R16, R15, 0x2, 0x1f ;  /* 0x08401f000f107f89 */ /* 0x000e6400000e0000 */
[----:B-1----:R-:W-:-:S05]  /*04a0*/  FMNMX R16, R15, R16, !PT ;  /* 0x000000100f107209 */ /* 0x002fca0007800000 */
[----:B------:R1:W2:Y:S02]  /*04b0*/  SHFL.DOWN PT, R17, R16, 0x1, 0x1f ;  /* 0x08201f0010117f89 */ /* 0x0002a400000e0000 */
.L_x_43:
[----:B--2---:R-:W-:Y:S02]  /*04c0*/  FMNMX R17, R16, R17, !PT ;  /* 0x0000001110117209 */ /* 0x004fe40007800000 */
[----:B------:R-:W-:-:S05]  /*04d0*/  @!P3 LEA R12, R8, R11, 0x18 ;  /* 0x0000000b080cb211 */ /* 0x000fca00078ec0ff */
[----:B------:R2:W-:Y:S02]  /*04e0*/  @!P3 STS [R12], R17 ;  /* 0x000000110c00b388 */ /* 0x0005e40000000800 */
.L_x_31:
[----:B------:R-:W-:Y:S05]  /*04f0*/  WARPSYNC.ALL ;  /* 0x0000000000007948 */ /* 0x000fea0003800000 */
[----:B------:R-:W-:Y:S01]  /*0500*/  BAR.SYNC.DEFER_BLOCKING 0x0 ;  /* 0x0000000000007b1d */ /* 0x000fe20000010000 */
[----:B------:R-:W-:Y:S01]  /*0510*/  LEA R11, R8, R11, 0x18 ;  /* 0x0000000b080b7211 */ /* 0x000fe200078ec0ff */
[----:B------:R-:W-:-:S04]  /*0520*/  HFMA2 R14, -RZ, RZ, 0, 0 ;  /* 0x00000000ff0e7431 */ /* 0x000fc800000001ff */
[----:B------:R-:W-:Y:S01]  /*0530*/  BSSY.RECONVERGENT B0, `(.L_x_33) ;  /* 0x0000017000007945 */ /* 0x000fe20003800200 */
[----:B------:R-:W3:Y:S02]  /*0540*/  LDS R8, [R11] ;  /* 0x000000000b087984 */ /* 0x000ee40000000800 */
[----:B---3-5:R-:W-:Y:S01]  /*0550*/  FMNMX R8, R8, R3, !PT ;  /* 0x0000000308087209 */ /* 0x028fe20007800000 */
[----:B------:R-:W-:Y:S06]  /*0560*/  @P0 BRA `(.L_x_34) ;  /* 0x00000000004c0947 */ /* 0x000fec0003800000 */
[----:B------:R-:W3:Y:S01]  /*0570*/  LDC R18, c[0x0][0x360] ;  /* 0x0000d800ff127b82 */ /* 0x000ee20000000800 */
[----:B------:R-:W-:Y:S01]  /*0580*/  IMAD.MOV.U32 R14, RZ, RZ, RZ ;  /* 0x000000ffff0e7224 */ /* 0x000fe200078e00ff */
[----:B------:R-:W-:-:S07]  /*0590*/  MOV R15, R6 ;  /* 0x00000006000f7202 */ /* 0x000fce0000000f00 */
.L_x_35:
[----:B--2---:R-:W-:-:S06]  /*05a0*/  IMAD.WIDE.U32 R12, R15, 0x4, R4 ;  /* 0x000000040f0c7825 */ /* 0x004fcc00078e0004 */
[----:B------:R-:W1:Y:S01]  /*05b0*/  LDG.E.CONSTANT R13, desc[UR6][R12.64] ;  /* 0x000000060c0d7981 */ /* 0x000e62000c1e9900 */
[----:B------:R-:W-:Y:S01]  /*05c0*/  IMAD.MOV.U32 R17, RZ, RZ, 0x3bbb989d ;  /* 0x3bbb989dff117424 */ /* 0x000fe200078e00ff */
[----:B------:R-:W-:Y:S01]  /*05d0*/  MOV R20, 0x437c0000 ;  /* 0x437c000000147802 */ /* 0x000fe20000000f00 */
[----:B---3--:R-:W-:-:S05]  /*05e0*/  IMAD.IADD R15, R18, 0x1, R15 ;  /* 0x00000001120f7824 */ /* 0x008fca00078e020f */
[----:B------:R-:W-:Y:S01]  /*05f0*/  ISETP.GE.U32.AND P0, PT, R15, UR5, PT ;  /* 0x000000050f007c0c */ /* 0x000fe2000bf06070 */
[----:B-1----:R-:W-:-:S04]  /*0600*/  FADD R16, -R8, R13 ;  /* 0x0000000d08107221 */ /* 0x002fc80000000100 */
[----:B------:R-:W-:-:S04]  /*0610*/  FFMA.SAT R17, R16, R17, 0.5 ;  /* 0x3f00000010117423 */ /* 0x000fc80000002011 */
[----:B------:R-:W-:-:S04]  /*0620*/  FFMA.RM R17, R17, R20, 12582913 ;  /* 0x4b40000111117423 */ /* 0x000fc80000004014 */
[C---:B------:R-:W-:Y:S01]  /*0630*/  FADD R19, R17.reuse, -12583039 ;  /* 0xcb40007f11137421 */ /* 0x040fe20000000000 */
[----:B------:R-:W-:-:S03]  /*0640*/  SHF.L.U32 R17, R17, 0x17, RZ ;  /* 0x0000001711117819 */ /* 0x000fc600000006ff */
[----:B------:R-:W-:-:S04]  /*0650*/  FFMA R19, R16, 1.4426950216293334961, -R19 ;  /* 0x3fb8aa3b10137823 */ /* 0x000fc80000000813 */
[----:B------:R-:W-:-:S06]  /*0660*/  FFMA R19, R16, 1.925963033500011079e-08, R19 ;  /* 0x32a5706010137823 */ /* 0x000fcc0000000013 */
[----:B------:R-:W1:Y:S02]  /*0670*/  MUFU.EX2 R19, R19 ;  /* 0x0000001300137308 */ /* 0x000e640000000800 */
[----:B-1----:R-:W-:Y:S01]  /*0680*/  FFMA R14, R17, R19, R14 ;  /* 0x00000013110e7223 */ /* 0x002fe2000000000e */
[----:B------:R-:W-:Y:S06]  /*0690*/  @!P0 BRA `(.L_x_35) ;  /* 0xfffffffc00c08947 */ /* 0x000fec000383ffff */
.L_x_34:
[----:B------:R-:W-:Y:S05]  /*06a0*/  BSYNC.RECONVERGENT B0 ;  /* 0x0000000000007941 */ /* 0x000fea0003800200 */
.L_x_33:
[----:B------:R-:W3:Y:S01]  /*06b0*/  SHFL.DOWN PT, R5, R14, 0x10, 0x1f ;  /* 0x0a001f000e057f89 */ /* 0x000ee200000e0000 */
[----:B------:R-:W-:Y:S01]  /*06c0*/  ISETP.NE.AND P3, PT, R7, RZ, PT ;  /* 0x000000ff0700720c */ /* 0x000fe20003f65270 */
[----:B---3--:R-:W-:-:S05]  /*06d0*/  FADD R5, R5, R14 ;  /* 0x0000000e05057221 */ /* 0x008fca0000000000 */
[----:B------:R-:W3:Y:S02]  /*06e0*/  SHFL.DOWN PT, R4, R5, 0x8, 0x1f ;  /* 0x09001f0005047f89 */ /* 0x000ee400000e0000 */
[----:B---3--:R-:W-:-:S05]  /*06f0*/  FADD R4, R5, R4 ;  /* 0x0000000405047221 */ /* 0x008fca0000000000 */
[----:B------:R-:W3:Y:S02]  /*0700*/  SHFL.DOWN PT, R13, R4, 0x4, 0x1f ;  /* 0x08801f00040d7f89 */ /* 0x000ee400000e0000 */
[----:B---3--:R-:W-:-:S05]  /*0710*/  FADD R13, R4, R13 ;  /* 0x0000000d040d7221 */ /* 0x008fca0000000000 */
[----:B--2---:R-:W2:Y:S02]  /*0720*/  SHFL.DOWN PT, R12, R13, 0x2, 0x1f ;  /* 0x08401f000d0c7f89 */ /* 0x004ea400000e0000 */
[----:B--2---:R-:W-:-:S05]  /*0730*/  FADD R12, R13, R12 ;  /* 0x0000000c0d0c7221 */ /* 0x004fca0000000000 */
[----:B------:R-:W1:Y:S02]  /*0740*/  SHFL.DOWN PT, R15, R12, 0x1, 0x1f ;  /* 0x08201f000c0f7f89 */ /* 0x000e6400000e0000 */
[----:B-1----:R-:W-:-:S05]  /*0750*/  FADD R16, R12, R15 ;  /* 0x0000000f0c107221 */ /* 0x002fca0000000000 */
[----:B------:R1:W-:Y:S01]  /*0760*/  @!P3 STS [R9], R16 ;  /* 0x000000100900b388 */ /* 0x0003e20000000800 */
[----:B------:R-:W-:Y:S06]  /*0770*/  BAR.SYNC.DEFER_BLOCKING 0x0 ;  /* 0x0000000000007b1d */ /* 0x000fec0000010000 */
[----:B------:R-:W-:Y:S05]  /*0780*/  @P1 BRA `(.L_x_36) ;  /* 0x0000000000481947 */ /* 0x000fea0003800000 */
[----:B------:R-:W2:Y:S01]  /*0790*/  LDCU UR4, c[0x0][0x360] ;  /* 0x00006c00ff0477ac */ /* 0x000ea20008000800 */
[----:B------:R-:W-:Y:S01]  /*07a0*/  IMAD.MOV.U32 R4, RZ, RZ, RZ ;  /* 0x000000ffff047224 */ /* 0x000fe200078e00ff */
[----:B--2---:R-:W-:-:S06]  /*07b0*/  USHF.R.U32.HI UR4, URZ, 0x5, UR4 ;  /* 0x00000005ff047899 */ /* 0x004fcc0008011604 */
[----:B------:R-:W-:Y:S01]  /*07c0*/  ISETP.GE.U32.AND P0, PT, R7, UR4, PT ;  /* 0x0000000407007c0c */ /* 0x000fe2000bf06070 */
[----:B------:R-:W-:-:S12]  /*07d0*/  UMOV UR4, 0xffffffff ;  /* 0xffffffff00047882 */ /* 0x000fd80000000000 */
[----:B------:R2:W3:Y:S01]  /*07e0*/  @!P0 LDS R4, [R10] ;  /* 0x000000000a048984 */ /* 0x0004e20000000800 */
[----:B------:R-:W-:Y:S05]  /*07f0*/  BRA.DIV UR4, `(.L_x_37) ;  /* 0x0000000604947947 */ /* 0x000fea000b800000 */
[----:B---3--:R-:W3:Y:S02]  /*0800*/  SHFL.DOWN PT, R5, R4, 0x10, 0x1f ;  /* 0x0a001f0004057f89 */ /* 0x008ee400000e0000 */
[----:B---3--:R-:W-:-:S05]  /*0810*/  FADD R5, R5, R4 ;  /* 0x0000000405057221 */ /* 0x008fca0000000000 */
[----:B0-2---:R-:W0:Y:S02]  /*0820*/  SHFL.DOWN PT, R10, R5, 0x8, 0x1f ;  /* 0x09001f00050a7f89 */ /* 0x005e2400000e0000 */
[----:B0-----:R-:W-:-:S05]  /*0830*/  FADD R10, R5, R10 ;  /* 0x0000000a050a7221 */ /* 0x001fca0000000000 */
[----:B------:R-:W0:Y:S02]  /*0840*/  SHFL.DOWN PT, R7, R10, 0x4, 0x1f ;  /* 0x08801f000a077f89 */ /* 0x000e2400000e0000 */
[----:B0-----:R-:W-:-:S05]  /*0850*/  FADD R7, R10, R7 ;  /* 0x000000070a077221 */ /* 0x001fca0000000000 */
[----:B------:R-:W0:Y:S02]  /*0860*/  SHFL.DOWN PT, R12, R7, 0x2, 0x1f ;  /* 0x08401f00070c7f89 */ /* 0x000e2400000e0000 */
[----:B0-----:R-:W-:-:S05]  /*0870*/  FADD R12, R7, R12 ;  /* 0x0000000c070c7221 */ /* 0x001fca0000000000 */
[----:B-1----:R0:W1:Y:S02]  /*0880*/  SHFL.DOWN PT, R9, R12, 0x1, 0x1f ;  /* 0x08201f000c097f89 */ /* 0x00206400000e0000 */
.L_x_49:
[----:B01----:R-:W-:-:S05]  /*0890*/  FADD R12, R12, R9 ;  /* 0x000000090c0c7221 */ /* 0x003fca0000000000 */
[----:B------:R2:W-:Y:S02]  /*08a0*/  @!P3 STS [R11+0x4], R12 ;  /* 0x0000040c0b00b388 */ /* 0x0005e40000000800 */
.L_x_36:
[----:B------:R-:W-:Y:S05]  /*08b0*/  WARPSYNC.ALL ;  /* 0x0000000000007948 */ /* 0x000fea0003800000 */
[----:B------:R-:W-:Y:S01]  /*08c0*/  BAR.SYNC.DEFER_BLOCKING 0x0 ;  /* 0x0000000000007b1d */ /* 0x000fe20000010000 */
[----:B------:R-:W-:-:S13]  /*08d0*/  ISETP.NE.AND P0, PT, R6, RZ, PT ;  /* 0x000000ff0600720c */ /* 0x000fda0003f05270 */
[----:B------:R-:W-:Y:S05]  /*08e0*/  @P0 EXIT ;  /* 0x000000000000094d */ /* 0x000fea0003800000 */
[----:B------:R-:W-:Y:S02]  /*08f0*/  HFMA2 R4, -RZ, RZ, 0.96630859375, -0.0022525787353515625 ;  /* 0x3bbb989dff047431 */ /* 0x000fe400000001ff */
[----:B------:R-:W-:Y:S01]  /*0900*/  FADD R3, -R8, R3 ;  /* 0x0000000308037221 */ /* 0x000fe20000000100 */
[----:B-1----:R-:W-:Y:S01]  /*0910*/  IMAD.MOV.U32 R9, RZ, RZ, 0x437c0000 ;  /* 0x437c0000ff097424 */ /* 0x002fe200078e00ff */
[----:B--2---:R1:W2:Y:S01]  /*0920*/  LDS R12, [R11+0x4] ;  /* 0x000004000b0c7984 */ /* 0x0042a20000000800 */
[----:B------:R-:W3:Y:S01]  /*0930*/  LDC.64 R6, c[0x0][0x390] ;  /* 0x0000e400ff067b82 */ /* 0x000ee20000000a00 */
[----:B------:R-:W-:Y:S01]  /*0940*/  FFMA.SAT R4, R3, R4, 0.5 ;  /* 0x3f00000003047423 */ /* 0x000fe20000002004 */
[----:B-1----:R-:W-:-:S03]  /*0950*/  IMAD.MOV.U32 R11, RZ, RZ, 0x3e055027 ;  /* 0x3e055027ff0b7424 */ /* 0x002fc600078e00ff */
[----:B------:R-:W-:-:S04]  /*0960*/  FFMA.RM R9, R4, R9, 12582913 ;  /* 0x4b40000104097423 */ /* 0x000fc80000004009 */
[C---:B------:R-:W-:Y:S01]  /*0970*/  FADD R4, R9.reuse, -12583039 ;  /* 0xcb40007f09047421 */ /* 0x040fe20000000000 */
[----:B------:R-:W-:-:S03]  /*0980*/  SHF.L.U32 R9, R9, 0x17, RZ ;  /* 0x0000001709097819 */ /* 0x000fc600000006ff */
[----:B------:R-:W-:-:S04]  /*0990*/  FFMA R4, R3, 1.4426950216293334961, -R4 ;  /* 0x3fb8aa3b03047823 */ /* 0x000fc80000000804 */
[----:B------:R-:W-:Y:S02]  /*09a0*/  FFMA R3, R3, 1.925963033500011079e-08, R4 ;  /* 0x32a5706003037823 */ /* 0x000fe40000000004 */
[----:B------:R-:W1:Y:S01]  /*09b0*/  LDC.64 R4, c[0x0][0x388] ;  /* 0x0000e200ff047b82 */ /* 0x000e620000000a00 */
[----:B---3--:R-:W-:Y:S01]  /*09c0*/  IMAD.WIDE.U32 R6, R0, 0x4, R6 ;  /* 0x0000000400067825 */ /* 0x008fe200078e0006 */
[----:B0-----:R-:W0:Y:S03]  /*09d0*/  MUFU.EX2 R10, R3 ;  /* 0x00000003000a7308 */ /* 0x001e260000000800 */
[----:B0-----:R-:W-:-:S04]  /*09e0*/  FMUL R9, R9, R10 ;  /* 0x0000000a09097220 */ /* 0x001fc80000400000 */
[----:B--2---:R-:W-:Y:S01]  /*09f0*/  FFMA R2, R9, R2, R12 ;  /* 0x0000000209027223 */ /* 0x004fe2000000000c */
[----:B-1----:R-:W-:-:S04]  /*0a00*/  IMAD.WIDE.U32 R4, R0, 0x4, R4 ;  /* 0x0000000400047825 */ /* 0x002fc800078e0004 */
[C---:B------:R-:W-:Y:S01]  /*0a10*/  FSETP.GEU.AND P0, PT, R2.reuse, 1.175494350822287508e-38, PT ;  /* 0x008000000200780b */ /* 0x040fe20003f0e000 */
[----:B------:R0:W-:Y:S04]  /*0a20*/  STG.E desc[UR6][R4.64], R8 ;  /* 0x0000000804007986 */ /* 0x0001e8000c101906 */
[----:B------:R1:W-:Y:S01]  /*0a30*/  STG.E desc[UR6][R6.64], R2 ;  /* 0x0000000206007986 */ /* 0x0003e2000c101906 */
[----:B0-----:R-:W0:Y:S07]  /*0a40*/  LDC.64 R4, c[0x0][0x380] ;  /* 0x0000e000ff047b82 */ /* 0x001e2e0000000a00 */
[----:B-1----:R-:W-:-:S04]  /*0a50*/  @!P0 FMUL R2, R2, 8388608 ;  /* 0x4b00000002028820 */ /* 0x002fc80000400000 */
[----:B------:R-:W-:-:S05]  /*0a60*/  VIADD R3, R2, 0xc0d55555 ;  /* 0xc0d5555502037836 */ /* 0x000fca0000000000 */
[----:B------:R-:W-:-:S04]  /*0a70*/  LOP3.LUT R9, R3, 0xff800000, RZ, 0xc0, !PT ;  /* 0xff80000003097812 */ /* 0x000fc800078ec0ff */
[-C--:B------:R-:W-:Y:S02]  /*0a80*/  IADD3 R3, PT, PT, R2, -R9.reuse, RZ ;  /* 0x8000000902037210 */ /* 0x080fe40007ffe0ff */
[----:B------:R-:W-:-:S03]  /*0a90*/  I2FP.F32.S32 R6, R9 ;  /* 0x0000000900067245 */ /* 0x000fc60000201400 */
[----:B------:R-:W-:Y:S01]  /*0aa0*/  FADD R10, R3, -1 ;  /* 0xbf800000030a7421 */ /* 0x000fe20000000000 */
[----:B0-----:R-:W-:-:S04]  /*0ab0*/  IMAD.WIDE.U32 R4, R0, 0x4, R4 ;  /* 0x0000000400047825 */ /* 0x001fc800078e0004 */
[----:B------:R-:W-:-:S04]  /*0ac0*/  FFMA R3, R10, -R11, 0.14084610342979431152 ;  /* 0x3e1039f60a037423 */ /* 0x000fc8000000080b */
[----:B------:R-:W-:-:S04]  /*0ad0*/  FFMA R3, R10, R3, -0.12148627638816833496 ;  /* 0xbdf8cdcc0a037423 */ /* 0x000fc80000000003 */
[----:B------:R-:W-:-:S04]  /*0ae0*/  FFMA R3, R10, R3, 0.13980610668659210205 ;  /* 0x3e0f29550a037423 */ /* 0x000fc80000000003 */
[----:B------:R-:W-:-:S04]  /*0af0*/  FFMA R3, R10, R3, -0.16684235632419586182 ;  /* 0xbe2ad8b90a037423 */ /* 0x000fc80000000003 */
[----:B------:R-:W-:-:S04]  /*0b00*/  FFMA R3, R10, R3, 0.20012299716472625732 ;  /* 0x3e4ced0b0a037423 */ /* 0x000fc80000000003 */
[----:B------:R-:W-:-:S04]  /*0b10*/  FFMA R3, R10, R3, -0.24999669194221496582 ;  /* 0xbe7fff220a037423 */ /* 0x000fc80000000003 */
[----:B------:R-:W-:-:S04]  /*0b20*/  FFMA R3, R10, R3, 0.33333182334899902344 ;  /* 0x3eaaaa780a037423 */ /* 0x000fc80000000003 */
[----:B------:R-:W-:Y:S01]  /*0b30*/  FFMA R7, R10, R3, -0.5 ;  /* 0xbf0000000a077423 */ /* 0x000fe20000000003 */
[----:B------:R-:W-:Y:S02]  /*0b40*/  FSEL R3, RZ, -23, P0 ;  /* 0xc1b80000ff037808 */ /* 0x000fe40000000000 */
[----:B------:R-:W-:Y:S01]  /*0b50*/  ISETP.GT.U32.AND P0, PT, R2, 0x7f7fffff, PT ;  /* 0x7f7fffff0200780c */ /* 0x000fe20003f04070 */
[----:B------:R-:W-:Y:S02]  /*0b60*/  FMUL R7, R10, R7 ;  /* 0x000000070a077220 */ /* 0x000fe40000400000 */
[----:B------:R-:W-:Y:S02]  /*0b70*/  FFMA R3, R6, 1.1920928955078125e-07, R3 ;  /* 0x3400000006037823 */ /* 0x000fe40000000003 */
[----:B------:R-:W-:Y:S01]  /*0b80*/  FFMA R10, R10, R7, R10 ;  /* 0x000000070a0a7223 */ /* 0x000fe2000000000a */
[----:B------:R-:W-:-:S03]  /*0b90*/  MOV R7, 0x7f800000 ;  /* 0x7f80000000077802 */ /* 0x000fc60000000f00 */
[----:B------:R-:W-:-:S04]  /*0ba0*/  FFMA R3, R3, 0.69314718246459960938, R10 ;  /* 0x3f31721803037823 */ /* 0x000fc8000000000a */
[C---:B------:R-:W-:Y:S01]  /*0bb0*/  @P0 FFMA R3, R2.reuse, R7, +INF ;  /* 0x7f80000002030423 */ /* 0x040fe20000000007 */
[----:B------:R-:W-:-:S04]  /*0bc0*/  FSETP.NEU.AND P0, PT, R2, RZ, PT ;  /* 0x000000ff0200720b */ /* 0x000fc80003f0d000 */
[----:B------:R-:W-:-:S05]  /*0bd0*/  FSEL R3, R3, -INF , P0 ;  /* 0xff80000003037808 */ /* 0x000fca0000000000 */
[----:B------:R-:W-:-:S05]  /*0be0*/  FADD R3, R8, R3 ;  /* 0x0000000308037221 */ /* 0x000fca0000000000 */
[----:B------:R-:W-:Y:S01]  /*0bf0*/  STG.E desc[UR6][R4.64], R3 ;  /* 0x0000000304007986 */ /* 0x000fe2000c101906 */
[----:B------:R-:W-:Y:S05]  /*0c00*/  EXIT ;  /* 0x000000000000794d */ /* 0x000fea0003800000 */
.L_x_32:
[----:B------:R-:W-:Y:S02]  /*0c10*/  HFMA2 R20, -RZ, RZ, 0, 9.5367431640625e-07 ;  /* 0x00000010ff147431 */ /* 0x000fe400000001ff */
[----:B-1----:R-:W-:Y:S01]  /*0c20*/  IMAD.MOV.U32 R19, RZ, RZ, R12 ;  /* 0x000000ffff137224 */ /* 0x002fe200078e000c */
[----:B------:R-:W-:Y:S01]  /*0c30*/  MOV R21, 0x1f ;  /* 0x0000001f00157802 */ /* 0x000fe20000000f00 */
[----:B------:R-:W-:-:S07]  /*0c40*/  IMAD.MOV.U32 R18, RZ, RZ, -0x1 ;  /* 0xffffffffff127424 */ /* 0x000fce00078e00ff */
[----:B0----5:R-:W-:Y:S05]  /*0c50*/  WARPSYNC.COLLECTIVE R18, `(.L_x_38) ;  /* 0x0000000012087348 */ /* 0x021fea0003c00000 */
[----:B------:R1:W2:Y:S02]  /*0c60*/  SHFL.DOWN P2, R17, R19, R20, R21 ;  /* 0x0800001413117389 */ /* 0x0002a40000040015 */
[----:B012--5:R-:W-:Y:S05]  /*0c70*/  ENDCOLLECTIVE ;  /* 0x000000000000791b */ /* 0x027fea0003800000 */
.L_x_38:
[----:B------:R-:W-:Y:S01]  /*0c80*/  IMAD.MOV.U32 R20, RZ, RZ, 0x8 ;  /* 0x00000008ff147424 */ /* 0x000fe200078e00ff */
[----:B------:R-:W-:-:S04]  /*0c90*/  MOV R13, R17 ;  /* 0x00000011000d7202 */ /* 0x000fc80000000f00 */
[----:B------:R-:W-:-:S04]  /*0ca0*/  FMNMX R13, R13, R12, !PT ;  /* 0x0000000c0d0d7209 */ /* 0x000fc80007800000 */
[----:B------:R-:W-:-:S07]  /*0cb0*/  MOV R19, R13 ;  /* 0x0000000d00137202 */ /* 0x000fce0000000f00 */
[----:B------:R-:W-:Y:S05]  /*0cc0*/  WARPSYNC.COLLECTIVE R18, `(.L_x_39) ;  /* 0x0000000012087348 */ /* 0x000fea0003c00000 */
[----:B------:R0:W1:Y:S02]  /*0cd0*/  SHFL.DOWN P2, R17, R19, R20, R21 ;  /* 0x0800001413117389 */ /* 0x0000640000040015 */
[----:B01----:R-:W-:Y:S05]  /*0ce0*/  ENDCOLLECTIVE ;  /* 0x000000000000791b */ /* 0x003fea0003800000 */
.L_x_39:
[----:B------:R-:W-:Y:S01]  /*0cf0*/  IMAD.MOV.U32 R20, RZ, RZ, 0x4 ;  /* 0x00000004ff147424 */ /* 0x000fe200078e00ff */
[----:B------:R-:W-:-:S04]  /*0d00*/  MOV R14, R17 ;  /* 0x00000011000e7202 */ /* 0x000fc80000000f00 */
[----:B------:R-:W-:-:S04]  /*0d10*/  FMNMX R14, R13, R14, !PT ;  /* 0x0000000e0d0e7209 */ /* 0x000fc80007800000 */
[----:B------:R-:W-:-:S07]  /*0d20*/  MOV R19, R14 ;  /* 0x0000000e00137202 */ /* 0x000fce0000000f00 */
[----:B------:R-:W-:Y:S05]  /*0d30*/  WARPSYNC.COLLECTIVE R18, `(.L_x_40) ;  /* 0x0000000012087348 */ /* 0x000fea0003c00000 */
[----:B------:R0:W1:Y:S02]  /*0d40*/  SHFL.DOWN P2, R17, R19, R20, R21 ;  /* 0x0800001413117389 */ /* 0x0000640000040015 */
[----:B01----:R-:W-:Y:S05]  /*0d50*/  ENDCOLLECTIVE ;  /* 0x000000000000791b */ /* 0x003fea0003800000 */
.L_x_40:
[----:B------:R-:W-:Y:S01]  /*0d60*/  IMAD.MOV.U32 R20, RZ, RZ, 0x2 ;  /* 0x00000002ff147424 */ /* 0x000fe200078e00ff */
[----:B------:R-:W-:-:S04]  /*0d70*/  MOV R15, R17 ;  /* 0x00000011000f7202 */ /* 0x000fc80000000f00 */
[----:B------:R-:W-:-:S04]  /*0d80*/  FMNMX R15, R14, R15, !PT ;  /* 0x0000000f0e0f7209 */ /* 0x000fc80007800000 */
[----:B------:R-:W-:-:S07]  /*0d90*/  MOV R19, R15 ;  /* 0x0000000f00137202 */ /* 0x000fce0000000f00 */
[----:B------:R-:W-:Y:S05]  /*0da0*/  WARPSYNC.COLLECTIVE R18, `(.L_x_41) ;  /* 0x0000000012087348 */ /* 0x000fea0003c00000 */
[----:B------:R0:W1:Y:S02]  /*0db0*/  SHFL.DOWN P2, R17, R19, R20, R21 ;  /* 0x0800001413117389 */ /* 0x0000640000040015 */
[----:B01----:R-:W-:Y:S05]  /*0dc0*/  ENDCOLLECTIVE ;  /* 0x000000000000791b */ /* 0x003fea0003800000 */
.L_x_41:
[----:B------:R-:W-:Y:S01]  /*0dd0*/  IMAD.MOV.U32 R20, RZ, RZ, 0x1 ;  /* 0x00000001ff147424 */ /* 0x000fe200078e00ff */
[----:B------:R-:W-:-:S04]  /*0de0*/  MOV R16, R17 ;  /* 0x0000001100107202 */ /* 0x000fc80000000f00 */
[----:B------:R-:W-:-:S04]  /*0df0*/  FMNMX R16, R15, R16, !PT ;  /* 0x000000100f107209 */ /* 0x000fc80007800000 */
[----:B------:R-:W-:-:S07]  /*0e00*/  MOV R19, R16 ;  /* 0x0000001000137202 */ /* 0x000fce0000000f00 */
[----:B------:R-:W-:Y:S05]  /*0e10*/  WARPSYNC.COLLECTIVE R18, `(.L_x_42) ;  /* 0x0000000012087348 */ /* 0x000fea0003c00000 */
[----:B------:R0:W1:Y:S02]  /*0e20*/  SHFL.DOWN P2, R17, R19, R20, R21 ;  /* 0x0800001413117389 */ /* 0x0000640000040015 */
[----:B01----:R-:W-:Y:S05]  /*0e30*/  ENDCOLLECTIVE ;  /* 0x000000000000791b */ /* 0x003fea0003800000 */
.L_x_42:
[----:B------:R-:W-:Y:S05]  /*0e40*/  BRA `(.L_x_43) ;  /* 0xfffffff4009c7947 */ /* 0x000fea000383ffff */
.L_x_37:
[----:B------:R-:W-:Y:S01]  /*0e50*/  HFMA2 R20, -RZ, RZ, 0, 9.5367431640625e-07 ;  /* 0x00000010ff147431 */ /* 0x000fe200000001ff */
[----:B---3--:R-:W-:Y:S01]  /*0e60*/  MOV R19, R4 ;  /* 0x0000000400137202 */ /* 0x008fe20000000f00 */
[----:B------:R-:W-:Y:S01]  /*0e70*/  IMAD.MOV.U32 R21, RZ, RZ, 0x1f ;  /* 0x0000001fff157424 */ /* 0x000fe200078e00ff */
[----:B------:R-:W-:-:S07]  /*0e80*/  MOV R18, 0xffffffff ;  /* 0xffffffff00127802 */ /* 0x000fce0000000f00 */
[----:B012---:R-:W-:Y:S05]  /*0e90*/  WARPSYNC.COLLECTIVE R18, `(.L_x_44) ;  /* 0x0000000012087348 */ /* 0x007fea0003c00000 */
[----:B------:R3:W4:Y:S02]  /*0ea0*/  SHFL.DOWN P2, R17, R19, R20, R21 ;  /* 0x0800001413117389 */ /* 0x0007240000040015 */
[----:B01234-:R-:W-:Y:S05]  /*0eb0*/  ENDCOLLECTIVE ;  /* 0x000000000000791b */ /* 0x01ffea0003800000 */
.L_x_44:
[----:B------:R-:W-:Y:S01]  /*0ec0*/  HFMA2 R20, -RZ, RZ, 0, 4.76837158203125e-07 ;  /* 0x00000008ff147431 */ /* 0x000fe200000001ff */
[----:B------:R-:W-:-:S05]  /*0ed0*/  MOV R5, R17 ;  /* 0x0000001100057202 */ /* 0x000fca0000000f00 */
[----:B------:R-:W-:-:S04]  /*0ee0*/  FADD R5, R5, R4 ;  /* 0x0000000405057221 */ /* 0x000fc80000000000 */
[----:B------:R-:W-:-:S07]  /*0ef0*/  IMAD.MOV.U32 R19, RZ, RZ, R5 ;  /* 0x000000ffff137224 */ /* 0x000fce00078e0005 */
[----:B------:R-:W-:Y:S05]  /*0f00*/  WARPSYNC.COLLECTIVE R18, `(.L_x_45) ;  /* 0x0000000012087348 */ /* 0x000fea0003c00000 */
[----:B------:R0:W1:Y:S02]  /*0f10*/  SHFL.DOWN P2, R17, R19, R20, R21 ;  /* 0x0800001413117389 */ /* 0x0000640000040015 */
[----:B01----:R-:W-:Y:S05]  /*0f20*/  ENDCOLLECTIVE ;  /* 0x000000000000791b */ /* 0x003fea0003800000 */
.L_x_45:
[----:B------:R-:W-:Y:S01]  /*0f30*/  HFMA2 R20, -RZ, RZ, 0, 2.384185791015625e-07 ;  /* 0x00000004ff147431 */ /* 0x000fe200000001ff */
[----:B------:R-:W-:-:S05]  /*0f40*/  MOV R10, R17 ;  /* 0x00000011000a7202 */ /* 0x000fca0000000f00 */
[----:B------:R-:W-:-:S04]  /*0f50*/  FADD R10, R5, R10 ;  /* 0x0000000a050a7221 */ /* 0x000fc80000000000 */
[----:B------:R-:W-:-:S07]  /*0f60*/  IMAD.MOV.U32 R19, RZ, RZ, R10 ;  /* 0x000000ffff137224 */ /* 0x000fce00078e000a */
[----:B------:R-:W-:Y:S05]  /*0f70*/  WARPSYNC.COLLECTIVE R18, `(.L_x_46) ;  /* 0x0000000012087348 */ /* 0x000fea0003c00000 */
[----:B------:R0:W1:Y:S02]  /*0f80*/  SHFL.DOWN P2, R17, R19, R20, R21 ;  /* 0x0800001413117389 */ /* 0x0000640000040015 */
[----:B01----:R-:W-:Y:S05]  /*0f90*/  ENDCOLLECTIVE ;  /* 0x000000000000791b */ /* 0x003fea0003800000 */
.L_x_46:
[----:B------:R-:W-:Y:S01]  /*0fa0*/  HFMA2 R20, -RZ, RZ, 0, 1.1920928955078125e-07 ;  /* 0x00000002ff147431 */ /* 0x000fe200000001ff */
[----:B------:R-:W-:-:S05]  /*0fb0*/  MOV R7, R17 ;  /* 0x0000001100077202 */ /* 0x000fca0000000f00 */
[----:B------:R-:W-:-:S04]  /*0fc0*/  FADD R7, R10, R7 ;  /* 0x000000070a077221 */ /* 0x000fc80000000000 */
[----:B------:R-:W-:-:S07]  /*0fd0*/  IMAD.MOV.U32 R19, RZ, RZ, R7 ;  /* 0x000000ffff137224 */ /* 0x000fce00078e0007 */
[----:B------:R-:W-:Y:S05]  /*0fe0*/  WARPSYNC.COLLECTIVE R18, `(.L_x_47) ;  /* 0x0000000012087348 */ /* 0x000fea0003c00000 */
[----:B------:R0:W1:Y:S02]  /*0ff0*/  SHFL.DOWN P2, R17, R19, R20, R21 ;  /* 0x0800001413117389 */ /* 0x0000640000040015 */
[----:B01----:R-:W-:Y:S05]  /*1000*/  ENDCOLLECTIVE ;  /* 0x000000000000791b */ /* 0x003fea0003800000 */
.L_x_47:
[----:B------:R-:W-:Y:S01]  /*1010*/  HFMA2 R20, -RZ, RZ, 0, 5.9604644775390625e-08 ;  /* 0x00000001ff147431 */ /* 0x000fe200000001ff */
[----:B------:R-:W-:-:S05]  /*1020*/  MOV R12, R17 ;  /* 0x00000011000c7202 */ /* 0x000fca0000000f00 */
[----:B------:R-:W-:-:S04]  /*1030*/  FADD R12, R7, R12 ;  /* 0x0000000c070c7221 */ /* 0x000fc80000000000 */
[----:B------:R-:W-:-:S07]  /*1040*/  IMAD.MOV.U32 R19, RZ, RZ, R12 ;  /* 0x000000ffff137224 */ /* 0x000fce00078e000c */
[----:B------:R-:W-:Y:S05]  /*1050*/  WARPSYNC.COLLECTIVE R18, `(.L_x_48) ;  /* 0x0000000012087348 */ /* 0x000fea0003c00000 */
[----:B------:R0:W1:Y:S02]  /*1060*/  SHFL.DOWN P2, R17, R19, R20, R21 ;  /* 0x0800001413117389 */ /* 0x0000640000040015 */
[----:B01----:R-:W-:Y:S05]  /*1070*/  ENDCOLLECTIVE ;  /* 0x000000000000791b */ /* 0x003fea0003800000 */
.L_x_48:
[----:B------:R-:W-:Y:S01]  /*1080*/  MOV R9, R17 ;  /* 0x0000001100097202 */ /* 0x000fe20000000f00 */
[----:B------:R-:W-:Y:S06]  /*1090*/  BRA `(.L_x_49) ;  /* 0xfffffff400fc7947 */ /* 0x000fec000383ffff */
.L_x_50:
        /* <DEDUP_REMOVED lines=14> */
.L_x_111:


//--------------------- .text.lux_logsumexp_f16_kernel --------------------------
	.section	.text.lux_logsumexp_f16_kernel,"ax",@progbits
	.align	128
        .global         lux_logsumexp_f16_kernel
        .type           lux_logsumexp_f16_kernel,@function
        .size           lux_logsumexp_f16_kernel,(.L_x_112 - lux_logsumexp_f16_kernel)
        .other          lux_logsumexp_f16_kernel,@"STO_CUDA_ENTRY STV_DEFAULT"
lux_logsumexp_f16_kernel:
.text.lux_logsumexp_f16_kernel:
[----:B------:R-:W-:Y:S01]  /*0000*/  LDC R1, c[0x0][0x37c] ;  /* 0x0000df00ff017b82 */ /* 0x000fe20000000800 */
[----:B------:R-:W0:Y:S01]  /*0010*/  S2R R0, SR_CTAID.X ;  /* 0x0000000000007919 */ /* 0x000e220000002500 */
[----:B------:R-:W0:Y:S02]  /*0020*/  LDCU UR4, c[0x0][0x390] ;  /* 0x00007200ff0477ac */ /* 0x000e240008000800 */
[----:B0-----:R-:W-:-:S13]  /*0030*/  ISETP.GE.U32.AND P0, PT, R0, UR4, PT ;  /* 0x0000000400007c0c */ /* 0x001fda000bf06070 */
[----:B------:R-:W-:Y:S05]  /*0040*/  @P0 EXIT ;  /* 0x000000000000094d */ /* 0x000fea0003800000 */
[----:B------:R-:W0:Y:S01]  /*0050*/  S2R R4, SR_TID.X ;  /* 0x0000000000047919 */ /* 0x000e220000002100 */
[----:B------:R-:W1:Y:S01]  /*0060*/  LDCU UR5, c[0x0][0x394] ;  /* 0x00007280ff0577ac */ /* 0x000e620008000800 */
[----:B------:R-:W2:Y:S01]  /*0070*/  LDC.64 R2, c[0x0][0x388] ;  /* 0x0000e200ff027b82 */ /* 0x000ea20000000a00 */
[----:B------:R-:W-:Y:S01]  /*0080*/  BSSY.RECONVERGENT B0, `(.L_x_51) ;  /* 0x0000011000007945 */ /* 0x000fe20003800200 */
[----:B------:R-:W-:Y:S01]  /*0090*/  IMAD.MOV.U32 R8, RZ, RZ, -0x800000 ;  /* 0xff800000ff087424 */ /* 0x000fe200078e00ff */
[----:B------:R-:W3:Y:S01]  /*00a0*/  LDCU.64 UR6, c[0x0][0x358] ;  /* 0x00006b00ff0677ac */ /* 0x000ee20008000a00 */
[----:B-1----:R-:W-:-:S04]  /*00b0*/  IMAD R5, R0, UR5, RZ ;  /* 0x0000000500057c24 */ /* 0x002fc8000f8e02ff */
[----:B--2---:R-:W-:Y:S01]  /*00c0*/  IMAD.WIDE.U32 R2, R5, 0x2, R2 ;  /* 0x0000000205027825 */ /* 0x004fe200078e0002 */
[----:B0-----:R-:W-:-:S13]  /*00d0*/  ISETP.GE.U32.AND P0, PT, R4, UR5, PT ;  /* 0x0000000504007c0c */ /* 0x001fda000bf06070 */
[----:B---3--:R-:W-:Y:S05]  /*00e0*/  @P0 BRA `(.L_x_52) ;  /* 0x0000000000280947 */ /* 0x008fea0003800000 */
[----:B------:R-:W0:Y:S01]  /*00f0*/  LDC R10, c[0x0][0x360] ;  /* 0x0000d800ff0a7b82 */ /* 0x000e220000000800 */
[----:B------:R-:W-:Y:S01]  /*0100*/  IMAD.MOV.U32 R8, RZ, RZ, -0x800000 ;  /* 0xff800000ff087424 */ /* 0x000fe200078e00ff */
[----:B------:R-:W-:-:S07]  /*0110*/  MOV R5, R4 ;  /* 0x0000000400057202 */ /* 0x000fce0000000f00 */
.L_x_53:
[----:B------:R-:W-:-:S06]  /*0120*/  IMAD.WIDE.U32 R6, R5, 0x2, R2 ;  /* 0x0000000205067825 */ /* 0x000fcc00078e0002 */
[----:B------:R-:W2:Y:S01]  /*0130*/  LDG.E.U16.CONSTANT R6, desc[UR6][R6.64] ;  /* 0x0000000606067981 */ /* 0x000ea2000c1e9500 */
[----:B0-----:R-:W-:-:S05]  /*0140*/  IMAD.IADD R5, R10, 0x1, R5 ;  /* 0x000000010a057824 */ /* 0x001fca00078e0205 */
[----:B------:R-:W-:Y:S01]  /*0150*/  ISETP.GE.U32.AND P1, PT, R5, UR5, PT ;  /* 0x0000000505007c0c */ /* 0x000fe2000bf26070 */
[----:B--2---:R-:W-:-:S05]  /*0160*/  HADD2.F32 R9, -RZ, R6.H0_H0 ;  /* 0x20000006ff097230 */ /* 0x004fca0000004100 */
[----:B------:R-:W-:-:S07]  /*0170*/  FMNMX R8, R9, R8, !PT ;  /* 0x0000000809087209 */ /* 0x000fce0007800000 */
[----:B------:R-:W-:Y:S05]  /*0180*/  @!P1 BRA `(.L_x_53) ;  /* 0xfffffffc00e49947 */ /* 0x000fea000383ffff */
.L_x_52:
[----:B------:R-:W-:Y:S05]  /*0190*/  BSYNC.RECONVERGENT B0 ;  /* 0x0000000000007941 */ /* 0x000fea0003800200 */
.L_x_51:
[----:B------:R-:W0:Y:S02]  /*01a0*/  SHFL.DOWN PT, R5, R8, 0x10, 0x1f ;  /* 0x0a001f0008057f89 */ /* 0x000e2400000e0000 */
[----:B0-----:R-:W-:-:S05]  /*01b0*/  FMNMX R6, R5, R8, !PT ;  /* 0x0000000805067209 */ /* 0x001fca0007800000 */
[----:B------:R-:W0:Y:S02]  /*01c0*/  SHFL.DOWN PT, R5, R6, 0x8, 0x1f ;  /* 0x09001f0006057f89 */ /* 0x000e2400000e0000 */
[----:B0-----:R-:W-:Y:S02]  /*01d0*/  FMNMX R7, R6, R5, !PT ;  /* 0x0000000506077209 */ /* 0x001fe40007800000 */
[----:B------:R-:W-:Y:S02]  /*01e0*/  LOP3.LUT P1, R5, R4, 0x1f, RZ, 0xc0, !PT ;  /* 0x0000001f04057812 */ /* 0x000fe4000782c0ff */
[----:B------:R-:W-:Y:S01]  /*01f0*/  SHF.R.U32.HI R6, RZ, 0x5, R4 ;  /* 0x00000005ff067819 */ /* 0x000fe20000011604 */
[----:B------:R-:W0:Y:S10]  /*0200*/  SHFL.DOWN PT, R10, R7, 0x4, 0x1f ;  /* 0x08801f00070a7f89 */ /* 0x000e3400000e0000 */
[----:B------:R-:W1:Y:S01]  /*0210*/  @!P1 S2R R11, SR_CgaCtaId ;  /* 0x00000000000b9919 */ /* 0x000e620000008800 */
[----:B------:R-:W-:-:S04]  /*0220*/  @!P1 MOV R8, 0x400 ;  /* 0x0000040000089802 */ /* 0x000fc80000000f00 */
[----:B------:R-:W-:Y:S02]  /*0230*/  @!P1 IADD3 R8, PT, PT, R8, 0x8, RZ ;  /* 0x0000000808089810 */ /* 0x000fe40007ffe0ff */
[----:B0-----:R-:W-:-:S05]  /*0240*/  FMNMX R10, R7, R10, !PT ;  /* 0x0000000a070a7209 */ /* 0x001fca0007800000 */
[----:B------:R-:W0:Y:S01]  /*0250*/  SHFL.DOWN PT, R9, R10, 0x2, 0x1f ;  /* 0x08401f000a097f89 */ /* 0x000e2200000e0000 */
[----:B-1----:R-:W-:-:S05]  /*0260*/  @!P1 LEA R11, R11, R8, 0x18 ;  /* 0x000000080b0b9211 */ /* 0x002fca00078ec0ff */
[----:B------:R-:W-:Y:S01]  /*0270*/  @!P1 IMAD R11, R6, 0x4, R11 ;  /* 0x00000004060b9824 */ /* 0x000fe200078e020b */
[----:B0-----:R-:W-:-:S05]  /*0280*/  FMNMX R9, R10, R9, !PT ;  /* 0x000000090a097209 */ /* 0x001fca0007800000 */
[----:B------:R-:W0:Y:S02]  /*0290*/  SHFL.DOWN PT, R12, R9, 0x1, 0x1f ;  /* 0x08201f00090c7f89 */ /* 0x000e2400000e0000 */
[----:B0-----:R-:W-:-:S05]  /*02a0*/  FMNMX R12, R9, R12, !PT ;  /* 0x0000000c090c7209 */ /* 0x001fca0007800000 */
[----:B------:R0:W-:Y:S01]  /*02b0*/  @!P1 STS [R11], R12 ;  /* 0x0000000c0b009388 */ /* 0x0001e20000000800 */
[----:B------:R-:W-:Y:S01]  /*02c0*/  BAR.SYNC.DEFER_BLOCKING 0x0 ;  /* 0x0000000000007b1d */ /* 0x000fe20000010000 */
[----:B------:R-:W-:-:S13]  /*02d0*/  ISETP.GT.U32.AND P1, PT, R4, 0x1f, PT ;  /* 0x0000001f0400780c */ /* 0x000fda0003f24070 */
[----:B0-----:R-:W-:Y:S05]  /*02e0*/  @P1 BRA `(.L_x_54) ;  /* 0x00000000006c1947 */ /* 0x001fea0003800000 */
[----:B------:R-:W0:Y:S01]  /*02f0*/  LDCU UR4, c[0x0][0x360] ;  /* 0x00006c00ff0477ac */ /* 0x000e220008000800 */
[----:B------:R-:W-:Y:S01]  /*0300*/  ISETP.NE.AND P3, PT, R5, RZ, PT ;  /* 0x000000ff0500720c */ /* 0x000fe20003f65270 */
[----:B0-----:R-:W-:-:S06]  /*0310*/  USHF.R.U32.HI UR4, URZ, 0x5, UR4 ;  /* 0x00000005ff047899 */ /* 0x001fcc0008011604 */
[----:B------:R-:W-:Y:S01]  /*0320*/  ISETP.GE.U32.AND P2, PT, R5, UR4, PT ;  /* 0x0000000405007c0c */ /* 0x000fe2000bf46070 */
[----:B------:R-:W-:-:S12]  /*0330*/  UMOV UR4, 0xffffffff ;  /* 0xffffffff00047882 */ /* 0x000fd80000000000 */
[----:B------:R-:W0:Y:S01]  /*0340*/  @!P2 S2R R8, SR_CgaCtaId ;  /* 0x000000000008a919 */ /* 0x000e220000008800 */
[----:B------:R-:W-:-:S04]  /*0350*/  @!P2 MOV R7, 0x400 ;  /* 0x000004000007a802 */ /* 0x000fc80000000f00 */
[----:B------:R-:W-:-:S04]  /*0360*/  @!P2 IADD3 R7, PT, PT, R7, 0x8, RZ ;  /* 0x000000080707a810 */ /* 0x000fc80007ffe0ff */
[----:B0-----:R-:W-:Y:S01]  /*0370*/  @!P2 LEA R8, R8, R7, 0x18 ;  /* 0x000000070808a211 */ /* 0x001fe200078ec0ff */
[----:B------:R-:W-:-:S03]  /*0380*/  IMAD.MOV.U32 R7, RZ, RZ, -0x800000 ;  /* 0xff800000ff077424 */ /* 0x000fc600078e00ff */
[----:B------:R-:W-:-:S05]  /*0390*/  @!P2 LEA R8, R5, R8, 0x2 ;  /* 0x000000080508a211 */ /* 0x000fca00078e10ff */
[----:B------:R0:W1:Y:S01]  /*03a0*/  @!P2 LDS R7, [R8] ;  /* 0x000000000807a984 */ /* 0x0000620000000800 */
[----:B------:R-:W-:Y:S05]  /*03b0*/  BRA.DIV UR4, `(.L_x_55) ;  /* 0x0000000604dc7947 */ /* 0x000fea000b800000 */
        /* <DEDUP_REMOVED lines=9> */
.L_x_66:
[----:B------:R-:W2:Y:S01]  /*0450*/  @!P3 S2R R8, SR_CgaCtaId ;  /* 0x000000000008b919 */ /* 0x000ea20000008800 */
[----:B------:R-:W-:Y:S02]  /*0460*/  @!P3 MOV R7, 0x400 ;  /* 0x000004000007b802 */ /* 0x000fe40000000f00 */
[----:B-1----:R-:W-:Y:S02]  /*0470*/  FMNMX R12, R11, R12, !PT ;  /* 0x0000000c0b0c7209 */ /* 0x002fe40007800000 */
[----:B--2---:R-:W-:-:S05]  /*0480*/  @!P3 LEA R7, R8, R7, 0x18 ;  /* 0x000000070807b211 */ /* 0x004fca00078ec0ff */
[----:B------:R1:W-:Y:S02]  /*0490*/  @!P3 STS [R7], R12 ;  /* 0x0000000c0700b388 */ /* 0x0003e40000000800 */
.L_x_54:
[----:B------:R-:W-:Y:S05]  /*04a0*/  WARPSYNC.ALL ;  /* 0x0000000000007948 */ /* 0x000fea0003800000 */
[----:B------:R-:W2:Y:S01]  /*04b0*/  S2R R8, SR_CgaCtaId ;  /* 0x0000000000087919 */ /* 0x000ea20000008800 */
[----:B------:R-:W-:Y:S01]  /*04c0*/  MOV R9, 0x400 ;  /* 0x0000040000097802 */ /* 0x000fe20000000f00 */
[----:B------:R-:W-:Y:S01]  /*04d0*/  BSSY.RECONVERGENT B0, `(.L_x_56) ;  /* 0x000001a000007945 */ /* 0x000fe20003800200 */
[----:B0-----:R-:W-:Y:S01]  /*04e0*/  IMAD.MOV.U32 R11, RZ, RZ, RZ ;  /* 0x000000ffff0b7224 */ /* 0x001fe200078e00ff */
[----:B------:R-:W-:Y:S01]  /*04f0*/  BAR.SYNC.DEFER_BLOCKING 0x0 ;  /* 0x0000000000007b1d */ /* 0x000fe20000010000 */
[----:B--2---:R-:W-:-:S05]  /*0500*/  LEA R10, R8, R9, 0x18 ;  /* 0x00000009080a7211 */ /* 0x004fca00078ec0ff */
[----:B-1----:R0:W1:Y:S01]  /*0510*/  LDS R7, [R10] ;  /* 0x000000000a077984 */ /* 0x0020620000000800 */
[----:B------:R-:W-:Y:S05]  /*0520*/  @P0 BRA `(.L_x_57) ;  /* 0x0000000000500947 */ /* 0x000fea0003800000 */
[----:B------:R-:W2:Y:S01]  /*0530*/  LDC R18, c[0x0][0x360] ;  /* 0x0000d800ff127b82 */ /* 0x000ea20000000800 */
[----:B------:R-:W-:Y:S02]  /*0540*/  HFMA2 R11, -RZ, RZ, 0, 0 ;  /* 0x00000000ff0b7431 */ /* 0x000fe400000001ff */
[----:B------:R-:W-:-:S07]  /*0550*/  IMAD.MOV.U32 R15, RZ, RZ, R4 ;  /* 0x000000ffff0f7224 */ /* 0x000fce00078e0004 */
.L_x_58:
[----:B------:R-:W-:-:S06]  /*0560*/  IMAD.WIDE.U32 R12, R15, 0x2, R2 ;  /* 0x000000020f0c7825 */ /* 0x000fcc00078e0002 */
[----:B------:R-:W3:Y:S01]  /*0570*/  LDG.E.U16.CONSTANT R12, desc[UR6][R12.64] ;  /* 0x000000060c0c7981 */ /* 0x000ee2000c1e9500 */
[----:B------:R-:W-:Y:S01]  /*0580*/  MOV R17, 0x3bbb989d ;  /* 0x3bbb989d00117802 */ /* 0x000fe20000000f00 */
[----:B------:R-:W-:Y:S01]  /*0590*/  IMAD.MOV.U32 R19, RZ, RZ, 0x437c0000 ;  /* 0x437c0000ff137424 */ /* 0x000fe200078e00ff */
[----:B--2---:R-:W-:-:S04]  /*05a0*/  IADD3 R15, PT, PT, R18, R15, RZ ;  /* 0x0000000f120f7210 */ /* 0x004fc80007ffe0ff */
[----:B------:R-:W-:Y:S01]  /*05b0*/  ISETP.GE.U32.AND P0, PT, R15, UR5, PT ;  /* 0x000000050f007c0c */ /* 0x000fe2000bf06070 */
[----:B---3--:R-:W-:-:S05]  /*05c0*/  HADD2.F32 R14, -RZ, R12.H0_H0 ;  /* 0x2000000cff0e7230 */ /* 0x008fca0000004100 */
[----:B-1----:R-:W-:-:S04]  /*05d0*/  FADD R14, -R7, R14 ;  /* 0x0000000e070e7221 */ /* 0x002fc80000000100 */
[----:B------:R-:W-:-:S04]  /*05e0*/  FFMA.SAT R16, R14, R17, 0.5 ;  /* 0x3f0000000e107423 */ /* 0x000fc80000002011 */
[----:B------:R-:W-:-:S04]  /*05f0*/  FFMA.RM R16, R16, R19, 12582913 ;  /* 0x4b40000110107423 */ /* 0x000fc80000004013 */
[C---:B------:R-:W-:Y:S01]  /*0600*/  FADD R17, R16.reuse, -12583039 ;  /* 0xcb40007f10117421 */ /* 0x040fe20000000000 */
[----:B------:R-:W-:-:S03]  /*0610*/  IMAD.SHL.U32 R16, R16, 0x800000, RZ ;  /* 0x0080000010107824 */ /* 0x000fc600078e00ff */
[----:B------:R-:W-:-:S04]  /*0620*/  FFMA R17, R14, 1.4426950216293334961, -R17 ;  /* 0x3fb8aa3b0e117823 */ /* 0x000fc80000000811 */
[----:B------:R-:W-:-:S06]  /*0630*/  FFMA R17, R14, 1.925963033500011079e-08, R17 ;  /* 0x32a570600e117823 */ /* 0x000fcc0000000011 */
[----:B------:R-:W1:Y:S02]  /*0640*/  MUFU.EX2 R17, R17 ;  /* 0x0000001100117308 */ /* 0x000e640000000800 */
[----:B-1----:R-:W-:Y:S01]  /*0650*/  FFMA R11, R16, R17, R11 ;  /* 0x00000011100b7223 */ /* 0x002fe2000000000b */
[----:B------:R-:W-:Y:S06]  /*0660*/  @!P0 BRA `(.L_x_58) ;  /* 0xfffffffc00bc8947 */ /* 0x000fec000383ffff */
.L_x_57:
[----:B------:R-:W-:Y:S05]  /*0670*/  BSYNC.RECONVERGENT B0 ;  /* 0x0000000000007941 */ /* 0x000fea0003800200 */
.L_x_56:
[----:B------:R-:W2:Y:S01]  /*0680*/  SHFL.DOWN PT, R2, R11, 0x10, 0x1f ;  /* 0x0a001f000b027f89 */ /* 0x000ea200000e0000 */
[----:B------:R-:W-:-:S13]  /*0690*/  ISETP.NE.AND P3, PT, R5, RZ, PT ;  /* 0x000000ff0500720c */ /* 0x000fda0003f65270 */
[----:B------:R-:W-:-:S04]  /*06a0*/  @!P3 IADD3 R15, PT, PT, R9, 0x88, RZ ;  /* 0x00000088090fb810 */ /* 0x000fc80007ffe0ff */
[----:B------:R-:W-:-:S05]  /*06b0*/  @!P3 LEA R15, R8, R15, 0x18 ;  /* 0x0000000f080fb211 */ /* 0x000fca00078ec0ff */
[----:B------:R-:W-:Y:S02]  /*06c0*/  @!P3 IMAD R15, R6, 0x4, R15 ;  /* 0x00000004060fb824 */ /* 0x000fe400078e020f */
[----:B--2---:R-:W-:-:S05]  /*06d0*/  FADD R2, R2, R11 ;  /* 0x0000000b02027221 */ /* 0x004fca0000000000 */
[----:B------:R-:W2:Y:S02]  /*06e0*/  SHFL.DOWN PT, R3, R2, 0x8, 0x1f ;  /* 0x09001f0002037f89 */ /* 0x000ea400000e0000 */
[----:B--2---:R-:W-:-:S05]  /*06f0*/  FADD R3, R2, R3 ;  /* 0x0000000302037221 */ /* 0x004fca0000000000 */
[----:B------:R-:W2:Y:S02]  /*0700*/  SHFL.DOWN PT, R12, R3, 0x4, 0x1f ;  /* 0x08801f00030c7f89 */ /* 0x000ea400000e0000 */
[----:B--2---:R-:W-:-:S05]  /*0710*/  FADD R12, R3, R12 ;  /* 0x0000000c030c7221 */ /* 0x004fca0000000000 */
[----:B------:R-:W2:Y:S02]  /*0720*/  SHFL.DOWN PT, R13, R12, 0x2, 0x1f ;  /* 0x08401f000c0d7f89 */ /* 0x000ea400000e0000 */
[----:B--2---:R-:W-:-:S05]  /*0730*/  FADD R13, R12, R13 ;  /* 0x0000000d0c0d7221 */ /* 0x004fca0000000000 */
[----:B------:R-:W2:Y:S02]  /*0740*/  SHFL.DOWN PT, R14, R13, 0x1, 0x1f ;  /* 0x08201f000d0e7f89 */ /* 0x000ea400000e0000 */
[----:B--2---:R-:W-:-:S05]  /*0750*/  FADD R14, R13, R14 ;  /* 0x0000000e0d0e7221 */ /* 0x004fca0000000000 */
[----:B------:R2:W-:Y:S01]  /*0760*/  @!P3 STS [R15], R14 ;  /* 0x0000000e0f00b388 */ /* 0x0005e20000000800 */
[----:B------:R-:W-:Y:S06]  /*0770*/  BAR.SYNC.DEFER_BLOCKING 0x0 ;  /* 0x0000000000007b1d */ /* 0x000fec0000010000 */
[----:B------:R-:W-:Y:S05]  /*0780*/  @P1 BRA `(.L_x_59) ;  /* 0x0000000000541947 */ /* 0x000fea0003800000 */
[----:B------:R-:W3:Y:S01]  /*0790*/  LDCU UR4, c[0x0][0x360] ;  /* 0x00006c00ff0477ac */ /* 0x000ee20008000800 */
[----:B------:R-:W-:Y:S01]  /*07a0*/  IMAD.MOV.U32 R2, RZ, RZ, RZ ;  /* 0x000000ffff027224 */ /* 0x000fe200078e00ff */
[----:B---3--:R-:W-:-:S06]  /*07b0*/  USHF.R.U32.HI UR4, URZ, 0x5, UR4 ;  /* 0x00000005ff047899 */ /* 0x008fcc0008011604 */
[----:B------:R-:W-:Y:S01]  /*07c0*/  ISETP.GE.U32.AND P0, PT, R5, UR4, PT ;  /* 0x0000000405007c0c */ /* 0x000fe2000bf06070 */
[----:B------:R-:W-:-:S12]  /*07d0*/  UMOV UR4, 0xffffffff ;  /* 0xffffffff00047882 */ /* 0x000fd80000000000 */
[----:B------:R-:W-:-:S04]  /*07e0*/  @!P0 IADD3 R9, PT, PT, R9, 0x88, RZ ;  /* 0x0000008809098810 */ /* 0x000fc80007ffe0ff */
[----:B------:R-:W-:-:S04]  /*07f0*/  @!P0 LEA R8, R8, R9, 0x18 ;  /* 0x0000000908088211 */ /* 0x000fc800078ec0ff */
[----:B------:R-:W-:-:S05]  /*0800*/  @!P0 LEA R5, R5, R8, 0x2 ;  /* 0x0000000805058211 */ /* 0x000fca00078e10ff */
[----:B------:R3:W4:Y:S01]  /*0810*/  @!P0 LDS R2, [R5] ;  /* 0x0000000005028984 */ /* 0x0007220000000800 */
[----:B------:R-:W-:Y:S05]  /*0820*/  BRA.DIV UR4, `(.L_x_60) ;  /* 0x0000000604507947 */ /* 0x000fea000b800000 */
[----:B----4-:R-:W4:Y:S02]  /*0830*/  SHFL.DOWN PT, R3, R2, 0x10, 0x1f ;  /* 0x0a001f0002037f89 */ /* 0x010f2400000e0000 */
[----:B----4-:R-:W-:-:S05]  /*0840*/  FADD R3, R3, R2 ;  /* 0x0000000203037221 */ /* 0x010fca0000000000 */
[----:B------:R-:W4:Y:S02]  /*0850*/  SHFL.DOWN PT, R6, R3, 0x8, 0x1f ;  /* 0x09001f0003067f89 */ /* 0x000f2400000e0000 */
[----:B----4-:R-:W-:-:S05]  /*0860*/  FADD R6, R3, R6 ;  /* 0x0000000603067221 */ /* 0x010fca0000000000 */
[----:B---3--:R-:W3:Y:S02]  /*0870*/  SHFL.DOWN PT, R5, R6, 0x4, 0x1f ;  /* 0x08801f0006057f89 */ /* 0x008ee400000e0000 */
[----:B---3--:R-:W-:-:S05]  /*0880*/  FADD R5, R6, R5 ;  /* 0x0000000506057221 */ /* 0x008fca0000000000 */
[----:B------:R-:W3:Y:S02]  /*0890*/  SHFL.DOWN PT, R8, R5, 0x2, 0x1f ;  /* 0x08401f0005087f89 */ /* 0x000ee400000e0000 */
[----:B---3--:R-:W-:-:S05]  /*08a0*/  FADD R8, R5, R8 ;  /* 0x0000000805087221 */ /* 0x008fca0000000000 */
[----:B------:R3:W4:Y:S02]  /*08b0*/  SHFL.DOWN PT, R9, R8, 0x1, 0x1f ;  /* 0x08201f0008097f89 */ /* 0x00072400000e0000 */
.L_x_72:
[----:B----4-:R-:W-:-:S05]  /*08c0*/  FADD R9, R8, R9 ;  /* 0x0000000908097221 */ /* 0x010fca0000000000 */
[----:B------:R4:W-:Y:S02]  /*08d0*/  @!P3 STS [R10+0x4], R9 ;  /* 0x000004090a00b388 */ /* 0x0009e40000000800 */
.L_x_59:
[----:B------:R-:W-:Y:S05]  /*08e0*/  WARPSYNC.ALL ;  /* 0x0000000000007948 */ /* 0x000fea0003800000 */
[----:B------:R-:W-:Y:S01]  /*08f0*/  BAR.SYNC.DEFER_BLOCKING 0x0 ;  /* 0x0000000000007b1d */ /* 0x000fe20000010000 */
[----:B------:R-:W-:-:S13]  /*0900*/  ISETP.NE.AND P0, PT, R4, RZ, PT ;  /* 0x000000ff0400720c */ /* 0x000fda0003f05270 */
[----:B------:R-:W-:Y:S05]  /*0910*/  @P0 EXIT ;  /* 0x000000000000094d */ /* 0x000fea0003800000 */
[----:B------:R-:W5:Y:S01]  /*0920*/  LDS R4, [R10+0x4] ;  /* 0x000004000a047984 */ /* 0x000f620000000800 */
[----:B------:R-:W-:Y:S01]  /*0930*/  IMAD.MOV.U32 R5, RZ, RZ, 0x3e055027 ;  /* 0x3e055027ff057424 */ /* 0x000fe200078e00ff */
[----:B-----5:R-:W-:-:S13]  /*0940*/  FSETP.GEU.AND P0, PT, R4, 1.175494350822287508e-38, PT ;  /* 0x008000000400780b */ /* 0x020fda0003f0e000 */
[----:B------:R-:W-:-:S04]  /*0950*/  @!P0 FMUL R4, R4, 8388608 ;  /* 0x4b00000004048820 */ /* 0x000fc80000400000 */
[----:B------:R-:W-:-:S05]  /*0960*/  VIADD R2, R4, 0xc0d55555 ;  /* 0xc0d5555504027836 */ /* 0x000fca0000000000 */
[----:B------:R-:W-:-:S04]  /*0970*/  LOP3.LUT R3, R2, 0xff800000, RZ, 0xc0, !PT ;  /* 0xff80000002037812 */ /* 0x000fc800078ec0ff */
[-C--:B------:R-:W-:Y:S02]  /*0980*/  IADD3 R2, PT, PT, R4, -R3.reuse, RZ ;  /* 0x8000000304027210 */ /* 0x080fe40007ffe0ff */
[----:B------:R-:W-:-:S03]  /*0990*/  I2FP.F32.S32 R3, R3 ;  /* 0x0000000300037245 */ /* 0x000fc60000201400 */
[----:B------:R-:W-:Y:S01]  /*09a0*/  FADD R6, R2, -1 ;  /* 0xbf80000002067421 */ /* 0x000fe20000000000 */
[----:B------:R-:W-:Y:S02]  /*09b0*/  FSEL R2, RZ, -23, P0 ;  /* 0xc1b80000ff027808 */ /* 0x000fe40000000000 */
[----:B------:R-:W-:Y:S01]  /*09c0*/  ISETP.GT.U32.AND P0, PT, R4, 0x7f7fffff, PT ;  /* 0x7f7fffff0400780c */ /* 0x000fe20003f04070 */
[----:B------:R-:W-:-:S04]  /*09d0*/  FFMA R5, R6, -R5, 0.14084610342979431152 ;  /* 0x3e1039f606057423 */ /* 0x000fc80000000805 */
[----:B------:R-:W-:-:S04]  /*09e0*/  FFMA R5, R6, R5, -0.12148627638816833496 ;  /* 0xbdf8cdcc06057423 */ /* 0x000fc80000000005 */
[----:B------:R-:W-:-:S04]  /*09f0*/  FFMA R5, R6, R5, 0.13980610668659210205 ;  /* 0x3e0f295506057423 */ /* 0x000fc80000000005 */
[----:B------:R-:W-:-:S04]  /*0a00*/  FFMA R5, R6, R5, -0.16684235632419586182 ;  /* 0xbe2ad8b906057423 */ /* 0x000fc80000000005 */
[----:B------:R-:W-:-:S04]  /*0a10*/  FFMA R5, R6, R5, 0.20012299716472625732 ;  /* 0x3e4ced0b06057423 */ /* 0x000fc80000000005 */
[----:B------:R-:W-:-:S04]  /*0a20*/  FFMA R5, R6, R5, -0.24999669194221496582 ;  /* 0xbe7fff2206057423 */ /* 0x000fc80000000005 */
[----:B------:R-:W-:-:S04]  /*0a30*/  FFMA R5, R6, R5, 0.33333182334899902344 ;  /* 0x3eaaaa7806057423 */ /* 0x000fc80000000005 */
[----:B------:R-:W-:-:S04]  /*0a40*/  FFMA R5, R6, R5, -0.5 ;  /* 0xbf00000006057423 */ /* 0x000fc80000000005 */
[C---:B----4-:R-:W-:Y:S01]  /*0a50*/  FMUL R9, R6.reuse, R5 ;  /* 0x0000000506097220 */ /* 0x050fe20000400000 */
[----:B------:R-:W-:Y:S02]  /*0a60*/  FFMA R5, R3, 1.1920928955078125e-07, R2 ;  /* 0x3400000003057823 */ /* 0x000fe40000000002 */
[----:B------:R-:W4:Y:S01]  /*0a70*/  LDC.64 R2, c[0x0][0x380] ;  /* 0x0000e000ff027b82 */ /* 0x000f220000000a00 */
[----:B------:R-:W-:Y:S01]  /*0a80*/  FFMA R6, R6, R9, R6 ;  /* 0x0000000906067223 */ /* 0x000fe20000000006 */
[----:B------:R-:W-:-:S03]  /*0a90*/  MOV R9, 0x7f800000 ;  /* 0x7f80000000097802 */ /* 0x000fc60000000f00 */
[----:B------:R-:W-:Y:S02]  /*0aa0*/  FFMA R5, R5, 0.69314718246459960938, R6 ;  /* 0x3f31721805057823 */ /* 0x000fe40000000006 */
[C---:B------:R-:W-:Y:S01]  /*0ab0*/  @P0 FFMA R5, R4.reuse, R9, +INF ;  /* 0x7f80000004050423 */ /* 0x040fe20000000009 */
[----:B------:R-:W-:-:S04]  /*0ac0*/  FSETP.NEU.AND P0, PT, R4, RZ, PT ;  /* 0x000000ff0400720b */ /* 0x000fc80003f0d000 */
[----:B------:R-:W-:-:S05]  /*0ad0*/  FSEL R4, R5, -INF , P0 ;  /* 0xff80000005047808 */ /* 0x000fca0000000000 */
[----:B-1----:R-:W-:-:S05]  /*0ae0*/  FADD R4, R7, R4 ;  /* 0x0000000407047221 */ /* 0x002fca0000000000 */
[----:B------:R-:W-:Y:S01]  /*0af0*/  F2FP.F16.F32.PACK_AB R4, RZ, R4 ;  /* 0x00000004ff04723e */ /* 0x000fe200000000ff */
[----:B----4-:R-:W-:-:S05]  /*0b00*/  IMAD.WIDE.U32 R2, R0, 0x2, R2 ;  /* 0x0000000200027825 */ /* 0x010fca00078e0002 */
[----:B------:R-:W-:Y:S01]  /*0b10*/  STG.E.U16 desc[UR6][R2.64], R4 ;  /* 0x0000000402007986 */ /* 0x000fe2000c101506 */
[----:B------:R-:W-:Y:S05]  /*0b20*/  EXIT ;  /* 0x000000000000794d */ /* 0x000fea0003800000 */
.L_x_55:
[----:B------:R-:W-:Y:S02]  /*0b30*/  HFMA2 R15, -RZ, RZ, 0, 9.5367431640625e-07 ;  /* 0x00000010ff0f7431 */ /* 0x000fe400000001ff */
[----:B-1----:R-:W-:Y:S01]  /*0b40*/  IMAD.MOV.U32 R14, RZ, RZ, R7 ;  /* 0x000000ffff0e7224 */ /* 0x002fe200078e0007 */
[----:B------:R-:W-:Y:S01]  /*0b50*/  MOV R13, 0xffffffff ;  /* 0xffffffff000d7802 */ /* 0x000fe20000000f00 */
[----:B------:R-:W-:-:S07]  /*0b60*/  IMAD.MOV.U32 R16, RZ, RZ, 0x1f ;  /* 0x0000001fff107424 */ /* 0x000fce00078e00ff */
[----:B0-----:R-:W-:Y:S05]  /*0b70*/  WARPSYNC.COLLECTIVE R13, `(.L_x_61) ;  /* 0x000000000d087348 */ /* 0x001fea0003c00000 */
[----:B------:R1:W2:Y:S02]  /*0b80*/  SHFL.DOWN P2, R12, R14, R15, R16 ;  /* 0x0800000f0e0c7389 */ /* 0x0002a40000040010 */
[----:B012---:R-:W-:Y:S05]  /*0b90*/  ENDCOLLECTIVE ;  /* 0x000000000000791b */ /* 0x007fea0003800000 */
.L_x_61:
[----:B------:R-:W-:Y:S02]  /*0ba0*/  IMAD.MOV.U32 R15, RZ, RZ, 0x8 ;  /* 0x00000008ff0f7424 */ /* 0x000fe400078e00ff */
[----:B------:R-:W-:-:S05]  /*0bb0*/  IMAD.MOV.U32 R8, RZ, RZ, R12 ;  /* 0x000000ffff087224 */ /* 0x000fca00078e000c */
[----:B------:R-:W-:-:S04]  /*0bc0*/  FMNMX R8, R8, R7, !PT ;  /* 0x0000000708087209 */ /* 0x000fc80007800000 */
[----:B------:R-:W-:-:S07]  /*0bd0*/  MOV R14, R8 ;  /* 0x00000008000e7202 */ /* 0x000fce0000000f00 */
[----:B------:R-:W-:Y:S05]  /*0be0*/  WARPSYNC.COLLECTIVE R13, `(.L_x_62) ;  /* 0x000000000d087348 */ /* 0x000fea0003c00000 */
[----:B------:R0:W1:Y:S02]  /*0bf0*/  SHFL.DOWN P2, R12, R14, R15, R16 ;  /* 0x0800000f0e0c7389 */ /* 0x0000640000040010 */
[----:B01----:R-:W-:Y:S05]  /*0c00*/  ENDCOLLECTIVE ;  /* 0x000000000000791b */ /* 0x003fea0003800000 */
.L_x_62:
[----:B------:R-:W-:Y:S01]  /*0c10*/  HFMA2 R15, -RZ, RZ, 0, 2.384185791015625e-07 ;  /* 0x00000004ff0f7431 */ /* 0x000fe200000001ff */
[----:B------:R-:W-:-:S04]  /*0c20*/  MOV R9, R12 ;  /* 0x0000000c00097202 */ /* 0x000fc80000000f00 */
[----:B------:R-:W-:-:S05]  /*0c30*/  FMNMX R9, R8, R9, !PT ;  /* 0x0000000908097209 */ /* 0x000fca0007800000 */
[----:B------:R-:W-:-:S07]  /*0c40*/  IMAD.MOV.U32 R14, RZ, RZ, R9 ;  /* 0x000000ffff0e7224 */ /* 0x000fce00078e0009 */
[----:B------:R-:W-:Y:S05]  /*0c50*/  WARPSYNC.COLLECTIVE R13, `(.L_x_63) ;  /* 0x000000000d087348 */ /* 0x000fea0003c00000 */
[----:B------:R0:W1:Y:S02]  /*0c60*/  SHFL.DOWN P2, R12, R14, R15, R16 ;  /* 0x0800000f0e0c7389 */ /* 0x0000640000040010 */
[----:B01----:R-:W-:Y:S05]  /*0c70*/  ENDCOLLECTIVE ;  /* 0x000000000000791b */ /* 0x003fea0003800000 */
.L_x_63:
[----:B------:R-:W-:Y:S02]  /*0c80*/  IMAD.MOV.U32 R15, RZ, RZ, 0x2 ;  /* 0x00000002ff0f7424 */ /* 0x000fe400078e00ff */
[----:B------:R-:W-:-:S05]  /*0c90*/  IMAD.MOV.U32 R10, RZ, RZ, R12 ;  /* 0x000000ffff0a7224 */ /* 0x000fca00078e000c */
[----:B------:R-:W-:-:S04]  /*0ca0*/  FMNMX R10, R9, R10, !PT ;  /* 0x0000000a090a7209 */ /* 0x000fc80007800000 */
[----:B------:R-:W-:-:S07]  /*0cb0*/  MOV R14, R10 ;  /* 0x0000000a000e7202 */ /* 0x000fce0000000f00 */
[----:B------:R-:W-:Y:S05]  /*0cc0*/  WARPSYNC.COLLECTIVE R13, `(.L_x_64) ;  /* 0x000000000d087348 */ /* 0x000fea0003c00000 */
[----:B------:R0:W1:Y:S02]  /*0cd0*/  SHFL.DOWN P2, R12, R14, R15, R16 ;  /* 0x0800000f0e0c7389 */ /* 0x0000640000040010 */
[----:B01----:R-:W-:Y:S05]  /*0ce0*/  ENDCOLLECTIVE ;  /* 0x000000000000791b */ /* 0x003fea0003800000 */
.L_x_64:
[----:B------:R-:W-:Y:S01]  /*0cf0*/  HFMA2 R15, -RZ, RZ, 0, 5.9604644775390625e-08 ;  /* 0x00000001ff0f7431 */ /* 0x000fe200000001ff */
[----:B------:R-:W-:-:S04]  /*0d00*/  MOV R11, R12 ;  /* 0x0000000c000b7202 */ /* 0x000fc80000000f00 */
[----:B------:R-:W-:-:S05]  /*0d10*/  FMNMX R11, R10, R11, !PT ;  /* 0x0000000b0a0b7209 */ /* 0x000fca0007800000 */
[----:B------:R-:W-:-:S07]  /*0d20*/  IMAD.MOV.U32 R14, RZ, RZ, R11 ;  /* 0x000000ffff0e7224 */ /* 0x000fce00078e000b */
[----:B------:R-:W-:Y:S05]  /*0d30*/  WARPSYNC.COLLECTIVE R13, `(.L_x_65) ;  /* 0x000000000d087348 */ /* 0x000fea0003c00000 */
[----:B------:R0:W1:Y:S02]  /*0d40*/  SHFL.DOWN P2, R12, R14, R15, R16 ;  /* 0x0800000f0e0c7389 */ /* 0x0000640000040010 */
[----:B01----:R-:W-:Y:S05]  /*0d50*/  ENDCOLLECTIVE ;  /* 0x000000000000791b */ /* 0x003fea0003800000 */
.L_x_65:
[----:B------:R-:W-:Y:S05]  /*0d60*/  BRA `(.L_x_66) ;  /* 0xfffffff400b87947 */ /* 0x000fea000383ffff */
.L_x_60:
[----:B--2-4-:R-:W-:Y:S01]  /*0d70*/  IMAD.MOV.U32 R14, RZ, RZ, R2 ;  /* 0x000000ffff0e7224 */ /* 0x014fe200078e0002 */
[----:B------:R-:W-:Y:S01]  /*0d80*/  MOV R15, 0x10 ;  /* 0x00000010000f7802 */ /* 0x000fe20000000f00 */
[----:B------:R-:W-:Y:S01]  /*0d90*/  IMAD.MOV.U32 R16, RZ, RZ, 0x1f ;  /* 0x0000001fff107424 */ /* 0x000fe200078e00ff */
[----:B------:R-:W-:-:S07]  /*0da0*/  MOV R13, 0xffffffff ;  /* 0xffffffff000d7802 */ /* 0x000fce0000000f00 */
[----:B01-3--:R-:W-:Y:S05]  /*0db0*/  WARPSYNC.COLLECTIVE R13, `(.L_x_67) ;  /* 0x000000000d087348 */ /* 0x00bfea0003c00000 */
[----:B------:R2:W4:Y:S02]  /*0dc0*/  SHFL.DOWN P2, R12, R14, R15, R16 ;  /* 0x0800000f0e0c7389 */ /* 0x0005240000040010 */
[----:B01234-:R-:W-:Y:S05]  /*0dd0*/  ENDCOLLECTIVE ;  /* 0x000000000000791b */ /* 0x01ffea0003800000 */
.L_x_67:
[----:B------:R-:W-:Y:S02]  /*0de0*/  IMAD.MOV.U32 R15, RZ, RZ, 0x8 ;  /* 0x00000008ff0f7424 */ /* 0x000fe400078e00ff */
[----:B------:R-:W-:-:S04]  /*0df0*/  IMAD.MOV.U32 R3, RZ, RZ, R12 ;  /* 0x000000ffff037224 */ /* 0x000fc800078e000c */
[----:B------:R-:W-:-:S05]  /*0e00*/  FADD R3, R3, R2 ;  /* 0x0000000203037221 */ /* 0x000fca0000000000 */
[----:B------:R-:W-:-:S07]  /*0e10*/  MOV R14, R3 ;  /* 0x00000003000e7202 */ /* 0x000fce0000000f00 */
[----:B------:R-:W-:Y:S05]  /*0e20*/  WARPSYNC.COLLECTIVE R13, `(.L_x_68) ;  /* 0x000000000d087348 */ /* 0x000fea0003c00000 */
[----:B------:R0:W1:Y:S02]  /*0e30*/  SHFL.DOWN P2, R12, R14, R15, R16 ;  /* 0x0800000f0e0c7389 */ /* 0x0000640000040010 */
[----:B01----:R-:W-:Y:S05]  /*0e40*/  ENDCOLLECTIVE ;  /* 0x000000000000791b */ /* 0x003fea0003800000 */
.L_x_68:
[----:B------:R-:W-:Y:S01]  /*0e50*/  HFMA2 R15, -RZ, RZ, 0, 2.384185791015625e-07 ;  /* 0x00000004ff0f7431 */ /* 0x000fe200000001ff */
[----:B------:R-:W-:-:S05]  /*0e60*/  MOV R6, R12 ;  /* 0x0000000c00067202 */ /* 0x000fca0000000f00 */
[----:B------:R-:W-:-:S04]  /*0e70*/  FADD R6, R3, R6 ;  /* 0x0000000603067221 */ /* 0x000fc80000000000 */
[----:B------:R-:W-:-:S07]  /*0e80*/  IMAD.MOV.U32 R14, RZ, RZ, R6 ;  /* 0x000000ffff0e7224 */ /* 0x000fce00078e0006 */
[----:B------:R-:W-:Y:S05]  /*0e90*/  WARPSYNC.COLLECTIVE R13, `(.L_x_69) ;  /* 0x000000000d087348 */ /* 0x000fea0003c00000 */
[----:B------:R0:W1:Y:S02]  /*0ea0*/  SHFL.DOWN P2, R12, R14, R15, R16 ;  /* 0x0800000f0e0c7389 */ /* 0x0000640000040010 */
[----:B01----:R-:W-:Y:S05]  /*0eb0*/  ENDCOLLECTIVE ;  /* 0x000000000000791b */ /* 0x003fea0003800000 */
.L_x_69:
[----:B------:R-:W-:Y:S02]  /*0ec0*/  IMAD.MOV.U32 R15, RZ, RZ, 0x2 ;  /* 0x00000002ff0f7424 */ /* 0x000fe400078e00ff */
[----:B------:R-:W-:-:S04]  /*0ed0*/  IMAD.MOV.U32 R5, RZ, RZ, R12 ;  /* 0x000000ffff057224 */ /* 0x000fc800078e000c */
[----:B------:R-:W-:-:S05]  /*0ee0*/  FADD R5, R6, R5 ;  /* 0x0000000506057221 */ /* 0x000fca0000000000 */
[----:B------:R-:W-:-:S07]  /*0ef0*/  MOV R14, R5 ;  /* 0x00000005000e7202 */ /* 0x000fce0000000f00 */
[----:B------:R-:W-:Y:S05]  /*0f00*/  WARPSYNC.COLLECTIVE R13, `(.L_x_70) ;  /* 0x000000000d087348 */ /* 0x000fea0003c00000 */
[----:B------:R0:W1:Y:S02]  /*0f10*/  SHFL.DOWN P2, R12, R14, R15, R16 ;  /* 0x0800000f0e0c7389 */ /* 0x0000640000040010 */
[----:B01----:R-:W-:Y:S05]  /*0f20*/  ENDCOLLECTIVE ;  /* 0x000000000000791b */ /* 0x003fea0003800000 */
.L_x_70:
[----:B------:R-:W-:Y:S01]  /*0f30*/  HFMA2 R15, -RZ, RZ, 0, 5.9604644775390625e-08 ;  /* 0x00000001ff0f7431 */ /* 0x000fe200000001ff */
[----:B------:R-:W-:-:S05]  /*0f40*/  MOV R8, R12 ;  /* 0x0000000c00087202 */ /* 0x000fca0000000f00 */
[----:B------:R-:W-:-:S04]  /*0f50*/  FADD R8, R5, R8 ;  /* 0x0000000805087221 */ /* 0x000fc80000000000 */
[----:B------:R-:W-:-:S07]  /*0f60*/  IMAD.MOV.U32 R14, RZ, RZ, R8 ;  /* 0x000000ffff0e7224 */ /* 0x000fce00078e0008 */
[----:B------:R-:W-:Y:S05]  /*0f70*/  WARPSYNC.COLLECTIVE R13, `(.L_x_71) ;  /* 0x000000000d087348 */ /* 0x000fea0003c00000 */
[----:B------:R0:W1:Y:S02]  /*0f80*/  SHFL.DOWN P2, R12, R14, R15, R16 ;  /* 0x0800000f0e0c7389 */ /* 0x0000640000040010 */
[----:B01----:R-:W-:Y:S05]  /*0f90*/  ENDCOLLECTIVE ;  /* 0x000000000000791b */ /* 0x003fea0003800000 */
.L_x_71:
[----:B------:R-:W-:Y:S01]  /*0fa0*/  MOV R9, R12 ;  /* 0x0000000c00097202 */ /* 0x000fe20000000f00 */
[----:B------:R-:W-:Y:S06]  /*0fb0*/  BRA `(.L_x_72) ;  /* 0xfffffff800407947 */ /* 0x000fec000383ffff */
.L_x_73:
        /* <DEDUP_REMOVED lines=12> */
.L_x_112:


//--------------------- .text.lux_logsumexp_keepdim_f32_kernel --------------------------
	.section	.text.lux_logsumexp_keepdim_f32_kernel,"ax",@progbits
	.align	128
        .global         lux_logsumexp_keepdim_f32_kernel
        .type           lux_logsumexp_keepdim_f32_kernel,@function
        .size           lux_logsumexp_keepdim_f32_kernel,(.L_x_113 - lux_logsumexp_keepdim_f32_kernel)
        .other          lux_logsumexp_keepdim_f32_kernel,@"STO_CUDA_ENTRY STV_DEFAULT"
lux_logsumexp_keepdim_f32_kernel:
.text.lux_logsumexp_keepdim_f32_kernel:
[----:B------:R-:W-:Y:S01]  /*0000*/  LDC R1, c[0x0][0x37c] ;  /* 0x0000df00ff017b82 */ /* 0x000fe20000000800 */
[----:B------:R-:W0:Y:S07]  /*0010*/  S2R R3, SR_TID.X ;  /* 0x0000000000037919 */ /* 0x000e2e0000002100 */
[----:B------:R-:W0:Y:S01]  /*0020*/  S2UR UR6, SR_CTAID.X ;  /* 0x00000000000679c3 */ /* 0x000e220000002500 */
[----:B------:R-:W1:Y:S01]  /*0030*/  LDCU UR5, c[0x0][0x398] ;  /* 0x00007300ff0577ac */ /* 0x000e620008000800 */
[----:B------:R-:W1:Y:S06]  /*0040*/  LDCU UR4, c[0x0][0x390] ;  /* 0x00007200ff0477ac */ /* 0x000e6c0008000800 */
[----:B------:R-:W0:Y:S01]  /*0050*/  LDC R0, c[0x0][0x360] ;  /* 0x0000d800ff007b82 */ /* 0x000e220000000800 */
[----:B-1----:R-:W-:Y:S01]  /*0060*/  UIMAD UR4, UR5, UR4, URZ ;  /* 0x00000004050472a4 */ /* 0x002fe2000f8e02ff */
[----:B0-----:R-:W-:-:S05]  /*0070*/  IMAD R0, R0, UR6, R3 ;  /* 0x0000000600007c24 */ /* 0x001fca000f8e0203 */
[----:B------:R-:W-:-:S13]  /*0080*/  ISETP.GE.U32.AND P0, PT, R0, UR4, PT ;  /* 0x0000000400007c0c */ /* 0x000fda000bf06070 */
[----:B------:R-:W-:Y:S05]  /*0090*/  @P0 EXIT ;  /* 0x000000000000094d */ /* 0x000fea0003800000 */
[----:B------:R-:W0:Y:S01]  /*00a0*/  I2F.U32.RP R4, UR5 ;  /* 0x0000000500047d06 */ /* 0x000e220008209000 */
[----:B------:R-:W1:Y:S01]  /*00b0*/  LDCU UR4, c[0x0][0x394] ;  /* 0x00007280ff0477ac */ /* 0x000e620008000800 */
[----:B------:R-:W-:Y:S02]  /*00c0*/  ISETP.NE.U32.AND P2, PT, RZ, UR5, PT ;  /* 0x00000005ff007c0c */ /* 0x000fe4000bf45070 */
[----:B------:R-:W-:Y:S01]  /*00d0*/  MOV R26, 0xff800000 ;  /* 0xff800000001a7802 */ /* 0x000fe20000000f00 */
[----:B------:R-:W2:Y:S03]  /*00e0*/  LDCU.64 UR8, c[0x0][0x358] ;  /* 0x00006b00ff0877ac */ /* 0x000ea60008000a00 */
[----:B0-----:R-:W0:Y:S01]  /*00f0*/  MUFU.RCP R4, R4 ;  /* 0x0000000400047308 */ /* 0x001e220000001000 */
[----:B-1----:R-:W-:Y:S02]  /*0100*/  UISETP.NE.AND UP0, UPT, UR4, URZ, UPT ;  /* 0x000000ff0400728c */ /* 0x002fe4000bf05270 */
[----:B------:R-:W-:Y:S01]  /*0110*/  UIMAD UR6, UR5, UR4, URZ ;  /* 0x00000004050672a4 */ /* 0x000fe2000f8e02ff */
[----:B0-----:R-:W-:-:S04]  /*0120*/  IADD3 R2, PT, PT, R4, 0xffffffe, RZ ;  /* 0x0ffffffe04027810 */ /* 0x001fc80007ffe0ff */
[----:B------:R0:W1:Y:S02]  /*0130*/  F2I.FTZ.U32.TRUNC.NTZ R3, R2 ;  /* 0x0000000200037305 */ /* 0x000064000021f000 */
[----:B0-----:R-:W-:Y:S01]  /*0140*/  HFMA2 R2, -RZ, RZ, 0, 0 ;  /* 0x00000000ff027431 */ /* 0x001fe200000001ff */
[----:B-1----:R-:W-:-:S05]  /*0150*/  IADD3 R5, PT, PT, RZ, -R3, RZ ;  /* 0x80000003ff057210 */ /* 0x002fca0007ffe0ff */
[----:B------:R-:W-:-:S04]  /*0160*/  IMAD R5, R5, UR5, RZ ;  /* 0x0000000505057c24 */ /* 0x000fc8000f8e02ff */
[----:B------:R-:W-:-:S06]  /*0170*/  IMAD.HI.U32 R3, R3, R5, R2 ;  /* 0x0000000503037227 */ /* 0x000fcc00078e0002 */
[----:B------:R-:W-:-:S05]  /*0180*/  IMAD.HI.U32 R3, R3, R0, RZ ;  /* 0x0000000003037227 */ /* 0x000fca00078e00ff */
[----:B------:R-:W-:-:S05]  /*0190*/  IADD3 R5, PT, PT, -R3, RZ, RZ ;  /* 0x000000ff03057210 */ /* 0x000fca0007ffe1ff */
[----:B------:R-:W-:-:S05]  /*01a0*/  IMAD R5, R5, UR5, R0 ;  /* 0x0000000505057c24 */ /* 0x000fca000f8e0200 */
[----:B------:R-:W-:-:S13]  /*01b0*/  ISETP.GE.U32.AND P0, PT, R5, UR5, PT ;  /* 0x0000000505007c0c */ /* 0x000fda000bf06070 */
[----:B------:R-:W-:Y:S02]  /*01c0*/  @P0 IADD3 R5, PT, PT, R5, -UR5, RZ ;  /* 0x8000000505050c10 */ /* 0x000fe4000fffe0ff */
[----:B------:R-:W-:Y:S02]  /*01d0*/  @P0 IADD3 R3, PT, PT, R3, 0x1, RZ ;  /* 0x0000000103030810 */ /* 0x000fe40007ffe0ff */
[----:B------:R-:W-:-:S13]  /*01e0*/  ISETP.GE.U32.AND P1, PT, R5, UR5, PT ;  /* 0x0000000505007c0c */ /* 0x000fda000bf26070 */
[----:B------:R-:W-:Y:S02]  /*01f0*/  @P1 IADD3 R3, PT, PT, R3, 0x1, RZ ;  /* 0x0000000103031810 */ /* 0x000fe40007ffe0ff */
[----:B------:R-:W-:-:S04]  /*0200*/  @!P2 LOP3.LUT R3, RZ, UR5, RZ, 0x33, !PT ;  /* 0x00000005ff03ac12 */ /* 0x000fc8000f8e33ff */
[----:B------:R-:W-:-:S05]  /*0210*/  IADD3 R5, PT, PT, -R3, RZ, RZ ;  /* 0x000000ff03057210 */ /* 0x000fca0007ffe1ff */
[----:B------:R-:W-:-:S04]  /*0220*/  IMAD R2, R5, UR5, R0 ;  /* 0x0000000505027c24 */ /* 0x000fc8000f8e0200 */
[----:B------:R-:W-:Y:S01]  /*0230*/  IMAD R2, R3, UR6, R2 ;  /* 0x0000000603027c24 */ /* 0x000fe2000f8e0202 */
[----:B--2---:R-:W-:Y:S06]  /*0240*/  BRA.U !UP0, `(.L_x_74) ;  /* 0x0000000908347547 */ /* 0x004fec000b800000 */
[----:B------:R-:W-:Y:S01]  /*0250*/  UISETP.GE.U32.AND UP1, UPT, UR4, 0x10, UPT ;  /* 0x000000100400788c */ /* 0x000fe2000bf26070 */
[----:B------:R-:W-:Y:S01]  /*0260*/  MOV R26, 0xff800000 ;  /* 0xff800000001a7802 */ /* 0x000fe20000000f00 */
[----:B------:R-:W-:Y:S01]  /*0270*/  ULOP3.LUT UR6, UR4, 0xf, URZ, 0xc0, !UPT ;  /* 0x0000000f04067892 */ /* 0x000fe2000f8ec0ff */
[----:B------:R-:W-:-:S03]  /*0280*/  MOV R5, RZ ;  /* 0x000000ff00057202 */ /* 0x000fc60000000f00 */
[----:B------:R-:W-:-:S03]  /*0290*/  UISETP.NE.AND UP0, UPT, UR6, URZ, UPT ;  /* 0x000000ff0600728c */ /* 0x000fc6000bf05270 */
[----:B------:R-:W-:Y:S08]  /*02a0*/  BRA.U !UP1, `(.L_x_75) ;  /* 0x00000005090c7547 */ /* 0x000ff0000b800000 */
[----:B------:R-:W-:Y:S01]  /*02b0*/  ULOP3.LUT UR4, UR4, 0xfffffff0, URZ, 0xc0, !UPT ;  /* 0xfffffff004047892 */ /* 0x000fe2000f8ec0ff */
[----:B------:R-:W-:Y:S01]  /*02c0*/  HFMA2 R7, -RZ, RZ, 0, 0 ;  /* 0x00000000ff077431 */ /* 0x000fe200000001ff */
[----:B------:R-:W-:Y:S01]  /*02d0*/  MOV R26, 0xff800000 ;  /* 0xff800000001a7802 */ /* 0x000fe20000000f00 */
[----:B------:R-:W0:Y:S03]  /*02e0*/  LDCU UR5, c[0x0][0x398] ;  /* 0x00007300ff0577ac */ /* 0x000e260008000800 */
[----:B------:R-:W-:Y:S01]  /*02f0*/  MOV R5, UR4 ;  /* 0x0000000400057c02 */ /* 0x000fe20008000f00 */
[----:B------:R-:W-:-:S12]  /*0300*/  UIADD3 UR7, UPT, UPT, -UR4, URZ, URZ ;  /* 0x000000ff04077290 */ /* 0x000fd8000fffe1ff */
.L_x_76:
[----:B0-----:R-:W-:Y:S01]  /*0310*/  IMAD R21, R7, UR5, R2 ;  /* 0x0000000507157c24 */ /* 0x001fe2000f8e0202 */
[----:B------:R-:W0:Y:S04]  /*0320*/  LDC.64 R12, c[0x0][0x388] ;  /* 0x0000e200ff0c7b82 */ /* 0x000e280000000a00 */
[----:B------:R-:W-:-:S04]  /*0330*/  IADD3 R9, PT, PT, R21, UR5, RZ ;  /* 0x0000000515097c10 */ /* 0x000fc8000fffe0ff */
[----:B------:R-:W-:-:S04]  /*0340*/  IADD3 R17, PT, PT, R9, UR5, RZ ;  /* 0x0000000509117c10 */ /* 0x000fc8000fffe0ff */
[----:B------:R-:W-:-:S04]  /*0350*/  IADD3 R11, PT, PT, R17, UR5, RZ ;  /* 0x00000005110b7c10 */ /* 0x000fc8000fffe0ff */
[----:B------:R-:W-:-:S04]  /*0360*/  IADD3 R19, PT, PT, R11, UR5, RZ ;  /* 0x000000050b137c10 */ /* 0x000fc8000fffe0ff */
[----:B------:R-:W-:-:S04]  /*0370*/  IADD3 R29, PT, PT, R19, UR5, RZ ;  /* 0x00000005131d7c10 */ /* 0x000fc8000fffe0ff */
[----:B------:R-:W-:Y:S01]  /*0380*/  IADD3 R23, PT, PT, R29, UR5, RZ ;  /* 0x000000051d177c10 */ /* 0x000fe2000fffe0ff */
[----:B0-----:R-:W-:-:S03]  /*0390*/  IMAD.WIDE.U32 R16, R17, 0x4, R12 ;  /* 0x0000000411107825 */ /* 0x001fc600078e000c */
[----:B------:R-:W-:Y:S01]  /*03a0*/  IADD3 R15, PT, PT, R23, UR5, RZ ;  /* 0x00000005170f7c10 */ /* 0x000fe2000fffe0ff */
[--C-:B------:R-:W-:Y:S01]  /*03b0*/  IMAD.WIDE.U32 R8, R9, 0x4, R12.reuse ;  /* 0x0000000409087825 */ /* 0x100fe200078e000c */
[----:B------:R0:W2:Y:S02]  /*03c0*/  LDG.E.CONSTANT R27, desc[UR8][R16.64] ;  /* 0x00000008101b7981 */ /* 0x0000a4000c1e9900 */
[----:B------:R-:W-:Y:S01]  /*03d0*/  IADD3 R25, PT, PT, R15, UR5, RZ ;  /* 0x000000050f197c10 */ /* 0x000fe2000fffe0ff */
[--C-:B------:R-:W-:Y:S01]  /*03e0*/  IMAD.WIDE.U32 R20, R21, 0x4, R12.reuse ;  /* 0x0000000415147825 */ /* 0x100fe200078e000c */
[----:B------:R1:W3:Y:S03]  /*03f0*/  LDG.E.CONSTANT R3, desc[UR8][R8.64] ;  /* 0x0000000808037981 */ /* 0x0002e6000c1e9900 */
[--C-:B------:R-:W-:Y:S01]  /*0400*/  IMAD.WIDE.U32 R10, R11, 0x4, R12.reuse ;  /* 0x000000040b0a7825 */ /* 0x100fe200078e000c */
[----:B------:R4:W3:Y:S03]  /*0410*/  LDG.E.CONSTANT R4, desc[UR8][R20.64] ;  /* 0x0000000814047981 */ /* 0x0008e6000c1e9900 */
[--C-:B0-----:R-:W-:Y:S01]  /*0420*/  IMAD.WIDE.U32 R16, R19, 0x4, R12.reuse ;  /* 0x0000000413107825 */ /* 0x101fe200078e000c */
[----:B------:R-:W-:Y:S01]  /*0430*/  IADD3 R19, PT, PT, R25, UR5, RZ ;  /* 0x0000000519137c10 */ /* 0x000fe2000fffe0ff */
[----:B------:R-:W2:Y:S02]  /*0440*/  LDG.E.CONSTANT R10, desc[UR8][R10.64] ;  /* 0x000000080a0a7981 */ /* 0x000ea4000c1e9900 */
[----:B-1----:R-:W-:Y:S01]  /*0450*/  IMAD.WIDE.U32 R8, R29, 0x4, R12 ;  /* 0x000000041d087825 */ /* 0x002fe200078e000c */
[----:B------:R-:W-:-:S04]  /*0460*/  IADD3 R29, PT, PT, R19, UR5, RZ ;  /* 0x00000005131d7c10 */ /* 0x000fc8000fffe0ff */
[----:B----4-:R-:W-:Y:S01]  /*0470*/  IADD3 R21, PT, PT, R29, UR5, RZ ;  /* 0x000000051d157c10 */ /* 0x010fe2000fffe0ff */
[--C-:B------:R-:W-:Y:S01]  /*0480*/  IMAD.WIDE.U32 R14, R15, 0x4, R12.reuse ;  /* 0x000000040f0e7825 */ /* 0x100fe200078e000c */
[----:B------:R-:W4:Y:S04]  /*0490*/  LDG.E.CONSTANT R8, desc[UR8][R8.64] ;  /* 0x0000000808087981 */ /* 0x000f28000c1e9900 */
[----:B------:R0:W4:Y:S01]  /*04a0*/  LDG.E.CONSTANT R11, desc[UR8][R16.64] ;  /* 0x00000008100b7981 */ /* 0x000122000c1e9900 */
[----:B------:R-:W-:-:S03]  /*04b0*/  IMAD.WIDE.U32 R22, R23, 0x4, R12 ;  /* 0x0000000417167825 */ /* 0x000fc600078e000c */
[----:B------:R1:W5:Y:S01]  /*04c0*/  LDG.E.CONSTANT R6, desc[UR8][R14.64] ;  /* 0x000000080e067981 */ /* 0x000362000c1e9900 */
[----:B------:R-:W-:-:S03]  /*04d0*/  IMAD.WIDE.U32 R18, R19, 0x4, R12 ;  /* 0x0000000413127825 */ /* 0x000fc600078e000c */
[----:B------:R1:W5:Y:S01]  /*04e0*/  LDG.E.CONSTANT R9, desc[UR8][R22.64] ;  /* 0x0000000816097981 */ /* 0x000362000c1e9900 */
[--C-:B0-----:R-:W-:Y:S01]  /*04f0*/  IMAD.WIDE.U32 R16, R25, 0x4, R12.reuse ;  /* 0x0000000419107825 */ /* 0x101fe200078e000c */
[----:B------:R-:W-:Y:S02]  /*0500*/  IADD3 R25, PT, PT, R21, UR5, RZ ;  /* 0x0000000515197c10 */ /* 0x000fe4000fffe0ff */
[----:B------:R-:W5:Y:S02]  /*0510*/  LDG.E.CONSTANT R19, desc[UR8][R18.64] ;  /* 0x0000000812137981 */ /* 0x000f64000c1e9900 */
[----:B------:R-:W-:Y:S01]  /*0520*/  IADD3 R24, PT, PT, R25, UR5, RZ ;  /* 0x0000000519187c10 */ /* 0x000fe2000fffe0ff */
[--C-:B-1----:R-:W-:Y:S01]  /*0530*/  IMAD.WIDE.U32 R14, R29, 0x4, R12.reuse ;  /* 0x000000041d0e7825 */ /* 0x102fe200078e000c */
[----:B------:R0:W5:Y:S03]  /*0540*/  LDG.E.CONSTANT R28, desc[UR8][R16.64] ;  /* 0x00000008101c7981 */ /* 0x000166000c1e9900 */
[--C-:B------:R-:W-:Y:S01]  /*0550*/  IMAD.WIDE.U32 R20, R21, 0x4, R12.reuse ;  /* 0x0000000415147825 */ /* 0x100fe200078e000c */
[----:B------:R1:W5:Y:S03]  /*0560*/  LDG.E.CONSTANT R29, desc[UR8][R14.64] ;  /* 0x000000080e1d7981 */ /* 0x000366000c1e9900 */
[----:B------:R-:W-:-:S02]  /*0570*/  IMAD.WIDE.U32 R22, R25, 0x4, R12 ;  /* 0x0000000419167825 */ /* 0x000fc400078e000c */
[----:B------:R-:W5:Y:S01]  /*0580*/  LDG.E.CONSTANT R20, desc[UR8][R20.64] ;  /* 0x0000000814147981 */ /* 0x000f62000c1e9900 */
[C---:B0-----:R-:W-:Y:S01]  /*0590*/  IADD3 R17, PT, PT, R24.reuse, UR5, RZ ;  /* 0x0000000518117c10 */ /* 0x041fe2000fffe0ff */
[--C-:B------:R-:W-:Y:S02]  /*05a0*/  IMAD.WIDE.U32 R24, R24, 0x4, R12.reuse ;  /* 0x0000000418187825 */ /* 0x100fe400078e000c */
[----:B------:R-:W5:Y:S01]  /*05b0*/  LDG.E.CONSTANT R22, desc[UR8][R22.64] ;  /* 0x0000000816167981 */ /* 0x000f62000c1e9900 */
[C---:B-1----:R-:W-:Y:S01]  /*05c0*/  IADD3 R15, PT, PT, R17.reuse, UR5, RZ ;  /* 0x00000005110f7c10 */ /* 0x042fe2000fffe0ff */
[--C-:B------:R-:W-:Y:S02]  /*05d0*/  IMAD.WIDE.U32 R16, R17, 0x4, R12.reuse ;  /* 0x0000000411107825 */ /* 0x100fe400078e000c */
[----:B------:R-:W5:Y:S02]  /*05e0*/  LDG.E.CONSTANT R25, desc[UR8][R24.64] ;  /* 0x0000000818197981 */ /* 0x000f64000c1e9900 */
[----:B------:R-:W-:-:S02]  /*05f0*/  IMAD.WIDE.U32 R12, R15, 0x4, R12 ;  /* 0x000000040f0c7825 */ /* 0x000fc400078e000c */
[----:B------:R-:W5:Y:S04]  /*0600*/  LDG.E.CONSTANT R16, desc[UR8][R16.64] ;  /* 0x0000000810107981 */ /* 0x000f68000c1e9900 */
[----:B------:R-:W5:Y:S01]  /*0610*/  LDG.E.CONSTANT R12, desc[UR8][R12.64] ;  /* 0x000000080c0c7981 */ /* 0x000f62000c1e9900 */
[----:B------:R-:W-:-:S04]  /*0620*/  UIADD3 UR7, UPT, UPT, UR7, 0x10, URZ ;  /* 0x0000001007077890 */ /* 0x000fc8000fffe0ff */
[----:B------:R-:W-:Y:S01]  /*0630*/  UISETP.NE.AND UP1, UPT, UR7, URZ, UPT ;  /* 0x000000ff0700728c */ /* 0x000fe2000bf25270 */
[----:B------:R-:W-:Y:S02]  /*0640*/  IADD3 R7, PT, PT, R7, 0x10, RZ ;  /* 0x0000001007077810 */ /* 0x000fe40007ffe0ff */
[----:B---3--:R-:W-:-:S04]  /*0650*/  FMNMX3 R3, R26, R4, R3, !PT ;  /* 0x000000041a037276 */ /* 0x008fc80007800003 */
[----:B--2---:R-:W-:-:S04]  /*0660*/  FMNMX3 R3, R3, R27, R10, !PT ;  /* 0x0000001b03037276 */ /* 0x004fc8000780000a */
[----:B----4-:R-:W-:-:S04]  /*0670*/  FMNMX3 R3, R3, R11, R8, !PT ;  /* 0x0000000b03037276 */ /* 0x010fc80007800008 */
[----:B-----5:R-:W-:-:S04]  /*0680*/  FMNMX3 R3, R3, R9, R6, !PT ;  /* 0x0000000903037276 */ /* 0x020fc80007800006 */
[----:B------:R-:W-:-:S04]  /*0690*/  FMNMX3 R3, R3, R28, R19, !PT ;  /* 0x0000001c03037276 */ /* 0x000fc80007800013 */
[----:B------:R-:W-:-:S04]  /*06a0*/  FMNMX3 R3, R3, R29, R20, !PT ;  /* 0x0000001d03037276 */ /* 0x000fc80007800014 */
[----:B------:R-:W-:-:S04]  /*06b0*/  FMNMX3 R3, R3, R22, R25, !PT ;  /* 0x0000001603037276 */ /* 0x000fc80007800019 */
[----:B------:R-:W-:Y:S01]  /*06c0*/  FMNMX3 R26, R3, R16, R12, !PT ;  /* 0x00000010031a7276 */ /* 0x000fe2000780000c */
[----:B------:R-:W-:Y:S06]  /*06d0*/  BRA.U UP1, `(.L_x_76) ;  /* 0xfffffffd010c7547 */ /* 0x000fec000b83ffff */
.L_x_75:
[----:B------:R-:W-:Y:S05]  /*06e0*/  BRA.U !UP0, `(.L_x_74) ;  /* 0x00000005080c7547 */ /* 0x000fea000b800000 */
[----:B------:R-:W0:Y:S01]  /*06f0*/  LDCU UR4, c[0x0][0x394] ;  /* 0x00007280ff0477ac */ /* 0x000e220008000800 */
[----:B------:R-:W-:Y:S02]  /*0700*/  UISETP.GE.U32.AND UP0, UPT, UR6, 0x8, UPT ;  /* 0x000000080600788c */ /* 0x000fe4000bf06070 */
[----:B0-----:R-:W-:-:S04]  /*0710*/  ULOP3.LUT UR7, UR4, 0x7, URZ, 0xc0, !UPT ;  /* 0x0000000704077892 */ /* 0x001fc8000f8ec0ff */
[----:B------:R-:W-:-:S03]  /*0720*/  UISETP.NE.AND UP1, UPT, UR7, URZ, UPT ;  /* 0x000000ff0700728c */ /* 0x000fc6000bf25270 */
[----:B------:R-:W-:Y:S08]  /*0730*/  BRA.U !UP0, `(.L_x_77) ;  /* 0x0000000108787547 */ /* 0x000ff0000b800000 */
[----:B------:R-:W0:Y:S01]  /*0740*/  LDC.64 R6, c[0x0][0x388] ;  /* 0x0000e200ff067b82 */ /* 0x000e220000000a00 */
[----:B------:R-:W-:-:S05]  /*0750*/  IMAD R17, R5, UR5, R2 ;  /* 0x0000000505117c24 */ /* 0x000fca000f8e0202 */
        /* <DEDUP_REMOVED lines=8> */
[----:B------:R0:W2:Y:S03]  /*07e0*/  LDG.E.CONSTANT R3, desc[UR8][R16.64] ;  /* 0x0000000810037981 */ /* 0x0000a6000c1e9900 */
[--C-:B------:R-:W-:Y:S01]  /*07f0*/  IMAD.WIDE.U32 R10, R11, 0x4, R6.reuse ;  /* 0x000000040b0a7825 */ /* 0x100fe200078e0006 */
[----:B------:R-:W2:Y:S03]  /*0800*/  LDG.E.CONSTANT R4, desc[UR8][R18.64] ;  /* 0x0000000812047981 */ /* 0x000ea6000c1e9900 */
[--C-:B------:R-:W-:Y:S01]  /*0810*/  IMAD.WIDE.U32 R12, R13, 0x4, R6.reuse ;  /* 0x000000040d0c7825 */ /* 0x100fe200078e0006 */
[----:B------:R-:W-:Y:S01]  /*0820*/  IADD3 R23, PT, PT, R21, UR5, RZ ;  /* 0x0000000515177c10 */ /* 0x000fe2000fffe0ff */
[----:B------:R-:W3:Y:S02]  /*0830*/  LDG.E.CONSTANT R10, desc[UR8][R10.64] ;  /* 0x000000080a0a7981 */ /* 0x000ee4000c1e9900 */
[----:B------:R-:W-:-:S02]  /*0840*/  IMAD.WIDE.U32 R14, R15, 0x4, R6 ;  /* 0x000000040f0e7825 */ /* 0x000fc400078e0006 */
[----:B------:R-:W3:Y:S02]  /*0850*/  LDG.E.CONSTANT R12, desc[UR8][R12.64] ;  /* 0x000000080c0c7981 */ /* 0x000ee4000c1e9900 */
[--C-:B------:R-:W-:Y:S02]  /*0860*/  IMAD.WIDE.U32 R8, R9, 0x4, R6.reuse ;  /* 0x0000000409087825 */ /* 0x100fe400078e0006 */
[----:B------:R-:W4:Y:S02]  /*0870*/  LDG.E.CONSTANT R14, desc[UR8][R14.64] ;  /* 0x000000080e0e7981 */ /* 0x000f24000c1e9900 */
[--C-:B0-----:R-:W-:Y:S02]  /*0880*/  IMAD.WIDE.U32 R16, R21, 0x4, R6.reuse ;  /* 0x0000000415107825 */ /* 0x101fe400078e0006 */
[----:B------:R-:W4:Y:S02]  /*0890*/  LDG.E.CONSTANT R8, desc[UR8][R8.64] ;  /* 0x0000000808087981 */ /* 0x000f24000c1e9900 */
[----:B------:R-:W-:-:S02]  /*08a0*/  IMAD.WIDE.U32 R6, R23, 0x4, R6 ;  /* 0x0000000417067825 */ /* 0x000fc400078e0006 */
[----:B------:R-:W5:Y:S04]  /*08b0*/  LDG.E.CONSTANT R16, desc[UR8][R16.64] ;  /* 0x0000000810107981 */ /* 0x000f68000c1e9900 */
[----:B------:R-:W5:Y:S01]  /*08c0*/  LDG.E.CONSTANT R6, desc[UR8][R6.64] ;  /* 0x0000000806067981 */ /* 0x000f62000c1e9900 */
[----:B------:R-:W-:Y:S02]  /*08d0*/  IADD3 R5, PT, PT, R5, 0x8, RZ ;  /* 0x0000000805057810 */ /* 0x000fe40007ffe0ff */
[----:B--2---:R-:W-:-:S04]  /*08e0*/  FMNMX3 R3, R26, R3, R4, !PT ;  /* 0x000000031a037276 */ /* 0x004fc80007800004 */
[----:B---3--:R-:W-:-:S04]  /*08f0*/  FMNMX3 R3, R3, R10, R12, !PT ;  /* 0x0000000a03037276 */ /* 0x008fc8000780000c */
[----:B----4-:R-:W-:-:S04]  /*0900*/  FMNMX3 R3, R3, R14, R8, !PT ;  /* 0x0000000e03037276 */ /* 0x010fc80007800008 */
[----:B-----5:R-:W-:-:S07]  /*0910*/  FMNMX3 R26, R3, R16, R6, !PT ;  /* 0x00000010031a7276 */ /* 0x020fce0007800006 */
.L_x_77:
[----:B------:R-:W-:Y:S05]  /*0920*/  BRA.U !UP1, `(.L_x_74) ;  /* 0x00000001097c7547 */ /* 0x000fea000b800000 */
[----:B------:R-:W-:Y:S02]  /*0930*/  UISETP.GE.U32.AND UP0, UPT, UR7, 0x4, UPT ;  /* 0x000000040700788c */ /* 0x000fe4000bf06070 */
[----:B------:R-:W-:-:S04]  /*0940*/  ULOP3.LUT UR4, UR4, 0x3, URZ, 0xc0, !UPT ;  /* 0x0000000304047892 */ /* 0x000fc8000f8ec0ff */
[----:B------:R-:W-:-:S03]  /*0950*/  UISETP.NE.AND UP1, UPT, UR4, URZ, UPT ;  /* 0x000000ff0400728c */ /* 0x000fc6000bf25270 */
[----:B------:R-:W-:Y:S08]  /*0960*/  BRA.U !UP0, `(.L_x_78) ;  /* 0x0000000108407547 */ /* 0x000ff0000b800000 */
[----:B------:R-:W0:Y:S01]  /*0970*/  LDC.64 R6, c[0x0][0x388] ;  /* 0x0000e200ff067b82 */ /* 0x000e220000000a00 */
[----:B------:R-:W-:-:S05]  /*0980*/  IMAD R9, R5, UR5, R2 ;  /* 0x0000000505097c24 */ /* 0x000fca000f8e0202 */
[----:B------:R-:W-:-:S04]  /*0990*/  IADD3 R11, PT, PT, R9, UR5, RZ ;  /* 0x00000005090b7c10 */ /* 0x000fc8000fffe0ff */
[----:B------:R-:W-:-:S04]  /*09a0*/  IADD3 R13, PT, PT, R11, UR5, RZ ;  /* 0x000000050b0d7c10 */ /* 0x000fc8000fffe0ff */
[----:B------:R-:W-:Y:S01]  /*09b0*/  IADD3 R3, PT, PT, R13, UR5, RZ ;  /* 0x000000050d037c10 */ /* 0x000fe2000fffe0ff */
[----:B0-----:R-:W-:-:S04]  /*09c0*/  IMAD.WIDE.U32 R8, R9, 0x4, R6 ;  /* 0x0000000409087825 */ /* 0x001fc800078e0006 */
[--C-:B------:R-:W-:Y:S02]  /*09d0*/  IMAD.WIDE.U32 R10, R11, 0x4, R6.reuse ;  /* 0x000000040b0a7825 */ /* 0x100fe400078e0006 */
[----:B------:R-:W2:Y:S02]  /*09e0*/  LDG.E.CONSTANT R9, desc[UR8][R8.64] ;  /* 0x0000000808097981 */ /* 0x000ea4000c1e9900 */
[--C-:B------:R-:W-:Y:S02]  /*09f0*/  IMAD.WIDE.U32 R12, R13, 0x4, R6.reuse ;  /* 0x000000040d0c7825 */ /* 0x100fe400078e0006 */
[----:B------:R-:W2:Y:S02]  /*0a00*/  LDG.E.CONSTANT R10, desc[UR8][R10.64] ;  /* 0x000000080a0a7981 */ /* 0x000ea4000c1e9900 */
[----:B------:R-:W-:Y:S02]  /*0a10*/  IMAD.WIDE.U32 R6, R3, 0x4, R6 ;  /* 0x0000000403067825 */ /* 0x000fe400078e0006 */
[----:B------:R-:W3:Y:S04]  /*0a20*/  LDG.E.CONSTANT R13, desc[UR8][R12.64] ;  /* 0x000000080c0d7981 */ /* 0x000ee8000c1e9900 */
[----:B------:R-:W3:Y:S01]  /*0a30*/  LDG.E.CONSTANT R6, desc[UR8][R6.64] ;  /* 0x0000000806067981 */ /* 0x000ee2000c1e9900 */
[----:B------:R-:W-:-:S02]  /*0a40*/  IADD3 R5, PT, PT, R5, 0x4, RZ ;  /* 0x0000000405057810 */ /* 0x000fc40007ffe0ff */
[----:B--2---:R-:W-:-:S04]  /*0a50*/  FMNMX3 R26, R26, R9, R10, !PT ;  /* 0x000000091a1a7276 */ /* 0x004fc8000780000a */
[----:B---3--:R-:W-:-:S07]  /*0a60*/  FMNMX3 R26, R26, R13, R6, !PT ;  /* 0x0000000d1a1a7276 */ /* 0x008fce0007800006 */
.L_x_78:
[----:B------:R-:W-:Y:S05]  /*0a70*/  BRA.U !UP1, `(.L_x_74) ;  /* 0x0000000109287547 */ /* 0x000fea000b800000 */
[----:B------:R-:W0:Y:S01]  /*0a80*/  LDC.64 R8, c[0x0][0x388] ;  /* 0x0000e200ff087b82 */ /* 0x000e220000000a00 */
[----:B------:R-:W-:-:S12]  /*0a90*/  UIADD3 UR4, UPT, UPT, -UR4, URZ, URZ ;  /* 0x000000ff04047290 */ /* 0x000fd8000fffe1ff */
.L_x_79:
[----:B------:R-:W-:-:S04]  /*0aa0*/  IMAD R7, R5, UR5, R2 ;  /* 0x0000000505077c24 */ /* 0x000fc8000f8e0202 */
[----:B0-----:R-:W-:-:S06]  /*0ab0*/  IMAD.WIDE.U32 R6, R7, 0x4, R8 ;  /* 0x0000000407067825 */ /* 0x001fcc00078e0008 */
[----:B------:R-:W2:Y:S01]  /*0ac0*/  LDG.E.CONSTANT R7, desc[UR8][R6.64] ;  /* 0x0000000806077981 */ /* 0x000ea2000c1e9900 */
[----:B------:R-:W-:Y:S01]  /*0ad0*/  UIADD3 UR4, UPT, UPT, UR4, 0x1, URZ ;  /* 0x0000000104047890 */ /* 0x000fe2000fffe0ff */
[----:B------:R-:W-:-:S03]  /*0ae0*/  IADD3 R5, PT, PT, R5, 0x1, RZ ;  /* 0x0000000105057810 */ /* 0x000fc60007ffe0ff */
[----:B------:R-:W-:Y:S01]  /*0af0*/  UISETP.NE.AND UP0, UPT, UR4, URZ, UPT ;  /* 0x000000ff0400728c */ /* 0x000fe2000bf05270 */
[----:B--2---:R-:W-:-:S08]  /*0b00*/  FMNMX R26, R7, R26, !PT ;  /* 0x0000001a071a7209 */ /* 0x004fd00007800000 */
[----:B------:R-:W-:Y:S05]  /*0b10*/  BRA.U UP0, `(.L_x_79) ;  /* 0xfffffffd00e07547 */ /* 0x000fea000b83ffff */
.L_x_74:
[----:B------:R-:W0:Y:S01]  /*0b20*/  LDCU UR4, c[0x0][0x394] ;  /* 0x00007280ff0477ac */ /* 0x000e220008000800 */
[----:B------:R-:W-:Y:S01]  /*0b30*/  MOV R12, RZ ;  /* 0x000000ff000c7202 */ /* 0x000fe20000000f00 */
[----:B0-----:R-:W-:-:S09]  /*0b40*/  UISETP.NE.AND UP0, UPT, UR4, URZ, UPT ;  /* 0x000000ff0400728c */ /* 0x001fd2000bf05270 */
[----:B------:R-:W-:Y:S05]  /*0b50*/  BRA.U !UP0, `(.L_x_80) ;  /* 0x0000000d08707547 */ /* 0x000fea000b800000 */
[----:B------:R-:W-:Y:S01]  /*0b60*/  UISETP.GE.U32.AND UP1, UPT, UR4, 0x8, UPT ;  /* 0x000000080400788c */ /* 0x000fe2000bf26070 */
[----:B------:R-:W-:Y:S01]  /*0b70*/  HFMA2 R3, -RZ, RZ, 0, 0 ;  /* 0x00000000ff037431 */ /* 0x000fe200000001ff */
[----:B------:R-:W-:Y:S01]  /*0b80*/  ULOP3.LUT UR10, UR4, 0x7, URZ, 0xc0, !UPT ;  /* 0x00000007040a7892 */ /* 0x000fe2000f8ec0ff */
[----:B------:R-:W-:-:S03]  /*0b90*/  MOV R12, RZ ;  /* 0x000000ff000c7202 */ /* 0x000fc60000000f00 */
[----:B------:R-:W-:-:S03]  /*0ba0*/  UISETP.NE.AND UP0, UPT, UR10, URZ, UPT ;  /* 0x000000ff0a00728c */ /* 0x000fc6000bf05270 */
[----:B------:R-:W-:Y:S08]  /*0bb0*/  BRA.U !UP1, `(.L_x_81) ;  /* 0x0000000509b07547 */ /* 0x000ff0000b800000 */
[----:B------:R-:W0:Y:S01]  /*0bc0*/  LDC.64 R4, c[0x0][0x388] ;  /* 0x0000e200ff047b82 */ /* 0x000e220000000a00 */
[----:B------:R-:W-:Y:S01]  /*0bd0*/  ULOP3.LUT UR6, UR4, 0xfffffff8, URZ, 0xc0, !UPT ;  /* 0xfffffff804067892 */ /* 0x000fe2000f8ec0ff */
[----:B------:R-:W-:Y:S02]  /*0be0*/  MOV R12, RZ ;  /* 0x000000ff000c7202 */ /* 0x000fe40000000f00 */
[----:B------:R-:W-:Y:S01]  /*0bf0*/  MOV R9, RZ ;  /* 0x000000ff00097202 */ /* 0x000fe20000000f00 */
[----:B------:R-:W-:Y:S02]  /*0c00*/  UIADD3 UR7, UPT, UPT, -UR6, URZ, URZ ;  /* 0x000000ff06077290 */ /* 0x000fe4000fffe1ff */
[----:B------:R-:W-:-:S10]  /*0c10*/  MOV R3, UR6 ;  /* 0x0000000600037c02 */ /* 0x000fd40008000f00 */
.L_x_82:
[----:B------:R-:W-:-:S04]  /*0c20*/  IMAD R11, R9, UR5, R2 ;  /* 0x00000005090b7c24 */ /* 0x000fc8000f8e0202 */
[----:B0-----:R-:W-:-:S05]  /*0c30*/  IMAD.WIDE.U32 R6, R11, 0x4, R4 ;  /* 0x000000040b067825 */ /* 0x001fca00078e0004 */
[----:B------:R0:W2:Y:S01]  /*0c40*/  LDG.E.CONSTANT R15, desc[UR8][R6.64] ;  /* 0x00000008060f7981 */ /* 0x0000a2000c1e9900 */
[----:B------:R-:W-:-:S05]  /*0c50*/  IADD3 R13, PT, PT, R11, UR5, RZ ;  /* 0x000000050b0d7c10 */ /* 0x000fca000fffe0ff */
[C---:B------:R-:W-:Y:S01]  /*0c60*/  IMAD.WIDE.U32 R10, R13.reuse, 0x4, R4 ;  /* 0x000000040d0a7825 */ /* 0x040fe200078e0004 */
[----:B------:R-:W-:-:S04]  /*0c70*/  IADD3 R13, PT, PT, R13, UR5, RZ ;  /* 0x000000050d0d7c10 */ /* 0x000fc8000fffe0ff */
[----:B------:R1:W3:Y:S01]  /*0c80*/  LDG.E.CONSTANT R17, desc[UR8][R10.64] ;  /* 0x000000080a117981 */ /* 0x0002e2000c1e9900 */
[C---:B------:R-:W-:Y:S01]  /*0c90*/  IMAD.WIDE.U32 R20, R13.reuse, 0x4, R4 ;  /* 0x000000040d147825 */ /* 0x040fe200078e0004 */
[----:B------:R-:W-:-:S05]  /*0ca0*/  IADD3 R13, PT, PT, R13, UR5, RZ ;  /* 0x000000050d0d7c10 */ /* 0x000fca000fffe0ff */
[C-C-:B------:R-:W-:Y:S01]  /*0cb0*/  IMAD.WIDE.U32 R22, R13.reuse, 0x4, R4.reuse ;  /* 0x000000040d167825 */ /* 0x140fe200078e0004 */
[----:B------:R-:W-:Y:S01]  /*0cc0*/  IADD3 R13, PT, PT, R13, UR5, RZ ;  /* 0x000000050d0d7c10 */ /* 0x000fe2000fffe0ff */
[----:B------:R-:W4:Y:S03]  /*0cd0*/  LDG.E.CONSTANT R21, desc[UR8][R20.64] ;  /* 0x0000000814157981 */ /* 0x000f26000c1e9900 */
[C---:B0-----:R-:W-:Y:S01]  /*0ce0*/  IADD3 R7, PT, PT, R13.reuse, UR5, RZ ;  /* 0x000000050d077c10 */ /* 0x041fe2000fffe0ff */
[--C-:B------:R-:W-:Y:S01]  /*0cf0*/  IMAD.WIDE.U32 R18, R13, 0x4, R4.reuse ;  /* 0x000000040d127825 */ /* 0x100fe200078e0004 */
[----:B------:R-:W5:Y:S03]  /*0d00*/  LDG.E.CONSTANT R23, desc[UR8][R22.64] ;  /* 0x0000000816177981 */ /* 0x000f66000c1e9900 */
[----:B------:R-:W-:-:S02]  /*0d10*/  IMAD.WIDE.U32 R28, R7, 0x4, R4 ;  /* 0x00000004071c7825 */ /* 0x000fc400078e0004 */
[----:B------:R-:W5:Y:S01]  /*0d20*/  LDG.E.CONSTANT R19, desc[UR8][R18.64] ;  /* 0x0000000812137981 */ /* 0x000f62000c1e9900 */
[----:B------:R-:W-:-:S03]  /*0d30*/  IADD3 R7, PT, PT, R7, UR5, RZ ;  /* 0x0000000507077c10 */ /* 0x000fc6000fffe0ff */
[----:B------:R0:W5:Y:S02]  /*0d40*/  LDG.E.CONSTANT R13, desc[UR8][R28.64] ;  /* 0x000000081c0d7981 */ /* 0x000164000c1e9900 */
[C---:B------:R-:W-:Y:S01]  /*0d50*/  IMAD.WIDE.U32 R24, R7.reuse, 0x4, R4 ;  /* 0x0000000407187825 */ /* 0x040fe200078e0004 */
[----:B------:R-:W-:-:S04]  /*0d60*/  IADD3 R7, PT, PT, R7, UR5, RZ ;  /* 0x0000000507077c10 */ /* 0x000fc8000fffe0ff */
[----:B------:R-:W5:Y:S01]  /*0d70*/  LDG.E.CONSTANT R11, desc[UR8][R24.64] ;  /* 0x00000008180b7981 */ /* 0x000f62000c1e9900 */
[----:B------:R-:W-:-:S06]  /*0d80*/  IMAD.WIDE.U32 R6, R7, 0x4, R4 ;  /* 0x0000000407067825 */ /* 0x000fcc00078e0004 */
[----:B------:R0:W5:Y:S01]  /*0d90*/  LDG.E.CONSTANT R7, desc[UR8][R6.64] ;  /* 0x0000000806077981 */ /* 0x000162000c1e9900 */
[----:B-1----:R-:W-:Y:S01]  /*0da0*/  HFMA2 R10, -RZ, RZ, 3.7421875, 0 ;  /* 0x437c0000ff0a7431 */ /* 0x002fe200000001ff */
[----:B------:R-:W-:Y:S01]  /*0db0*/  MOV R8, 0x3bbb989d ;  /* 0x3bbb989d00087802 */ /* 0x000fe20000000f00 */
[----:B------:R-:W-:Y:S01]  /*0dc0*/  UIADD3 UR7, UPT, UPT, UR7, 0x8, URZ ;  /* 0x0000000807077890 */ /* 0x000fe2000fffe0ff */
[----:B------:R-:W-:-:S03]  /*0dd0*/  IADD3 R9, PT, PT, R9, 0x8, RZ ;  /* 0x0000000809097810 */ /* 0x000fc60007ffe0ff */
[----:B------:R-:W-:Y:S01]  /*0de0*/  UISETP.NE.AND UP1, UPT, UR7, URZ, UPT ;  /* 0x000000ff0700728c */ /* 0x000fe2000bf25270 */
[----:B--2---:R-:W-:-:S04]  /*0df0*/  FADD R27, R15, -R26 ;  /* 0x8000001a0f1b7221 */ /* 0x004fc80000000000 */
[----:B------:R-:W-:-:S04]  /*0e00*/  FFMA.SAT R15, R27, R8, 0.5 ;  /* 0x3f0000001b0f7423 */ /* 0x000fc80000002008 */
[----:B------:R-:W-:Y:S01]  /*0e10*/  FFMA.RM R15, R15, R10, 12582913 ;  /* 0x4b4000010f0f7423 */ /* 0x000fe2000000400a */
[----:B---3--:R-:W-:-:S03]  /*0e20*/  FADD R17, R17, -R26 ;  /* 0x8000001a11117221 */ /* 0x008fc60000000000 */
[----:B------:R-:W-:Y:S01]  /*0e30*/  FADD R14, R15, -12583039 ;  /* 0xcb40007f0f0e7421 */ /* 0x000fe20000000000 */
[----:B0-----:R-:W-:-:S03]  /*0e40*/  FFMA.SAT R29, R17, R8, 0.5 ;  /* 0x3f000000111d7423 */ /* 0x001fc60000002008 */
[----:B------:R-:W-:Y:S01]  /*0e50*/  FFMA R14, R27, 1.4426950216293334961, -R14 ;  /* 0x3fb8aa3b1b0e7823 */ /* 0x000fe2000000080e */
[----:B------:R-:W-:-:S03]  /*0e60*/  FFMA.RM R6, R29, R10, 12582913 ;  /* 0x4b4000011d067423 */ /* 0x000fc6000000400a */
[----:B------:R-:W-:Y:S01]  /*0e70*/  FFMA R25, R27, 1.925963033500011079e-08, R14 ;  /* 0x32a570601b197823 */ /* 0x000fe2000000000e */
[----:B----4-:R-:W-:Y:S01]  /*0e80*/  FADD R21, R21, -R26 ;  /* 0x8000001a15157221 */ /* 0x010fe20000000000 */
[C---:B------:R-:W-:Y:S01]  /*0e90*/  FADD R14, R6.reuse, -12583039 ;  /* 0xcb40007f060e7421 */ /* 0x040fe20000000000 */
[----:B------:R-:W-:Y:S02]  /*0ea0*/  SHF.L.U32 R6, R6, 0x17, RZ ;  /* 0x0000001706067819 */ /* 0x000fe400000006ff */
[----:B------:R-:W-:Y:S01]  /*0eb0*/  FFMA.SAT R27, R21, R8, 0.5 ;  /* 0x3f000000151b7423 */ /* 0x000fe20000002008 */
[----:B------:R-:W0:Y:S01]  /*0ec0*/  MUFU.EX2 R25, R25 ;  /* 0x0000001900197308 */ /* 0x000e220000000800 */
[----:B------:R-:W-:Y:S01]  /*0ed0*/  FFMA R16, R17, 1.4426950216293334961, -R14 ;  /* 0x3fb8aa3b11107823 */ /* 0x000fe2000000080e */
[--C-:B-----5:R-:W-:Y:S01]  /*0ee0*/  FADD R23, R23, -R26.reuse ;  /* 0x8000001a17177221 */ /* 0x120fe20000000000 */
[----:B------:R-:W-:Y:S01]  /*0ef0*/  FFMA.RM R14, R27, R10, 12582913 ;  /* 0x4b4000011b0e7423 */ /* 0x000fe2000000400a */
[----:B------:R-:W-:Y:S01]  /*0f00*/  FADD R19, R19, -R26 ;  /* 0x8000001a13137221 */ /* 0x000fe20000000000 */
[----:B------:R-:W-:Y:S01]  /*0f10*/  FFMA R16, R17, 1.925963033500011079e-08, R16 ;  /* 0x32a5706011107823 */ /* 0x000fe20000000010 */
[----:B------:R-:W-:Y:S01]  /*0f20*/  FFMA.SAT R27, R23, R8, 0.5 ;  /* 0x3f000000171b7423 */ /* 0x000fe20000002008 */
[----:B------:R-:W-:Y:S01]  /*0f30*/  SHF.L.U32 R17, R15, 0x17, RZ ;  /* 0x000000170f117819 */ /* 0x000fe200000006ff */
[----:B------:R-:W-:-:S02]  /*0f40*/  FADD R18, R14, -12583039 ;  /* 0xcb40007f0e127421 */ /* 0x000fc40000000000 */
[----:B------:R-:W-:Y:S01]  /*0f50*/  FFMA.RM R15, R27, R10, 12582913 ;  /* 0x4b4000011b0f7423 */ /* 0x000fe2000000400a */
[----:B------:R-:W-:Y:S01]  /*0f60*/  FFMA.SAT R27, R19, R8, 0.5 ;  /* 0x3f000000131b7423 */ /* 0x000fe20000002008 */
[----:B------:R-:W-:Y:S01]  /*0f70*/  FFMA R18, R21, 1.4426950216293334961, -R18 ;  /* 0x3fb8aa3b15127823 */ /* 0x000fe20000000812 */
[----:B------:R-:W1:Y:S01]  /*0f80*/  MUFU.EX2 R16, R16 ;  /* 0x0000001000107308 */ /* 0x000e620000000800 */
[C---:B------:R-:W-:Y:S01]  /*0f90*/  FADD R20, R15.reuse, -12583039 ;  /* 0xcb40007f0f147421 */ /* 0x040fe20000000000 */
[----:B------:R-:W-:Y:S01]  /*0fa0*/  SHF.L.U32 R15, R15, 0x17, RZ ;  /* 0x000000170f0f7819 */ /* 0x000fe200000006ff */
[----:B------:R-:W-:Y:S01]  /*0fb0*/  FFMA R21, R21, 1.925963033500011079e-08, R18 ;  /* 0x32a5706015157823 */ /* 0x000fe20000000012 */
[----:B0-----:R-:W-:Y:S01]  /*0fc0*/  FFMA R17, R17, R25, R12 ;  /* 0x0000001911117223 */ /* 0x001fe2000000000c */
[----:B------:R-:W-:Y:S01]  /*0fd0*/  FADD R25, R13, -R26 ;  /* 0x8000001a0d197221 */ /* 0x000fe20000000000 */
[----:B------:R-:W-:Y:S01]  /*0fe0*/  FFMA.RM R12, R27, R10, 12582913 ;  /* 0x4b4000011b0c7423 */ /* 0x000fe2000000400a */
[----:B------:R-:W-:Y:S01]  /*0ff0*/  FFMA R20, R23, 1.4426950216293334961, -R20 ;  /* 0x3fb8aa3b17147823 */ /* 0x000fe20000000814 */
[----:B------:R0:W2:Y:S01]  /*1000*/  MUFU.EX2 R13, R21 ;  /* 0x00000015000d7308 */ /* 0x0000a20000000800 */
[----:B------:R-:W-:Y:S01]  /*1010*/  FFMA.SAT R27, R25, R8, 0.5 ;  /* 0x3f000000191b7423 */ /* 0x000fe20000002008 */
[----:B------:R-:W-:Y:S01]  /*1020*/  FADD R22, R12, -12583039 ;  /* 0xcb40007f0c167421 */ /* 0x000fe20000000000 */
[----:B------:R-:W-:Y:S01]  /*1030*/  FFMA R20, R23, 1.925963033500011079e-08, R20 ;  /* 0x32a5706017147823 */ /* 0x000fe20000000014 */
[----:B------:R-:W-:Y:S01]  /*1040*/  FADD R23, R11, -R26 ;  /* 0x8000001a0b177221 */ /* 0x000fe20000000000 */
[----:B------:R-:W-:Y:S01]  /*1050*/  FFMA.RM R18, R27, R10, 12582913 ;  /* 0x4b4000011b127423 */ /* 0x000fe2000000400a */
[----:B------:R-:W-:-:S02]  /*1060*/  FFMA R22, R19, 1.4426950216293334961, -R22 ;  /* 0x3fb8aa3b13167823 */ /* 0x000fc40000000816 */
[----:B------:R-:W-:Y:S01]  /*1070*/  FFMA.SAT R27, R23, R8, 0.5 ;  /* 0x3f000000171b7423 */ /* 0x000fe20000002008 */
[----:B------:R-:W-:Y:S01]  /*1080*/  FADD R24, R18, -12583039 ;  /* 0xcb40007f12187421 */ /* 0x000fe20000000000 */
[----:B0-----:R-:W-:Y:S01]  /*1090*/  FADD R21, R7, -R26 ;  /* 0x8000001a07157221 */ /* 0x001fe20000000000 */
[----:B------:R-:W-:Y:S01]  /*10a0*/  FFMA R19, R19, 1.925963033500011079e-08, R22 ;  /* 0x32a5706013137823 */ /* 0x000fe20000000016 */
[----:B------:R-:W-:Y:S01]  /*10b0*/  FFMA.RM R7, R27, R10, 12582913 ;  /* 0x4b4000011b077423 */ /* 0x000fe2000000400a */
[C---:B------:R-:W-:Y:S01]  /*10c0*/  FFMA R24, R25.reuse, 1.4426950216293334961, -R24 ;  /* 0x3fb8aa3b19187823 */ /* 0x040fe20000000818 */
[----:B------:R0:W3:Y:S01]  /*10d0*/  MUFU.EX2 R11, R20 ;  /* 0x00000014000b7308 */ /* 0x0000e20000000800 */
[----:B-1----:R-:W-:Y:S01]  /*10e0*/  FFMA R16, R6, R16, R17 ;  /* 0x0000001006107223 */ /* 0x002fe20000000011 */
[----:B------:R-:W-:Y:S01]  /*10f0*/  SHF.L.U32 R18, R18, 0x17, RZ ;  /* 0x0000001712127819 */ /* 0x000fe200000006ff */
[----:B------:R-:W-:Y:S01]  /*1100*/  FFMA R24, R25, 1.925963033500011079e-08, R24 ;  /* 0x32a5706019187823 */ /* 0x000fe20000000018 */
[----:B------:R-:W-:Y:S01]  /*1110*/  FFMA.SAT R25, R21, R8, 0.5 ;  /* 0x3f00000015197423 */ /* 0x000fe20000002008 */
[----:B------:R-:W-:-:S03]  /*1120*/  FADD R8, R7, -12583039 ;  /* 0xcb40007f07087421 */ /* 0x000fc60000000000 */
[----:B------:R-:W-:Y:S01]  /*1130*/  FFMA.RM R10, R25, R10, 12582913 ;  /* 0x4b400001190a7423 */ /* 0x000fe2000000400a */
[C---:B0-----:R-:W-:Y:S01]  /*1140*/  FFMA R20, R23.reuse, 1.4426950216293334961, -R8 ;  /* 0x3fb8aa3b17147823 */ /* 0x041fe20000000808 */
[----:B------:R-:W0:Y:S02]  /*1150*/  MUFU.EX2 R19, R19 ;  /* 0x0000001300137308 */ /* 0x000e240000000800 */
[----:B------:R-:W-:Y:S01]  /*1160*/  FADD R22, R10, -12583039 ;  /* 0xcb40007f0a167421 */ /* 0x000fe20000000000 */
[----:B------:R-:W-:Y:S01]  /*1170*/  FFMA R20, R23, 1.925963033500011079e-08, R20 ;  /* 0x32a5706017147823 */ /* 0x000fe20000000014 */
[----:B------:R-:W-:Y:S02]  /*1180*/  SHF.L.U32 R23, R14, 0x17, RZ ;  /* 0x000000170e177819 */ /* 0x000fe400000006ff */
[----:B------:R-:W-:Y:S02]  /*1190*/  FFMA R22, R21, 1.4426950216293334961, -R22 ;  /* 0x3fb8aa3b15167823 */ /* 0x000fe40000000816 */
[----:B------:R-:W1:Y:S01]  /*11a0*/  MUFU.EX2 R8, R24 ;  /* 0x0000001800087308 */ /* 0x000e620000000800 */
[----:B--2---:R-:W-:Y:S01]  /*11b0*/  FFMA R16, R23, R13, R16 ;  /* 0x0000000d17107223 */ /* 0x004fe20000000010 */
[----:B------:R-:W-:Y:S01]  /*11c0*/  FFMA R22, R21, 1.925963033500011079e-08, R22 ;  /* 0x32a5706015167823 */ /* 0x000fe20000000016 */
[----:B------:R-:W-:-:S02]  /*11d0*/  SHF.L.U32 R13, R12, 0x17, RZ ;  /* 0x000000170c0d7819 */ /* 0x000fc400000006ff */
[----:B---3--:R-:W-:Y:S01]  /*11e0*/  FFMA R16, R15, R11, R16 ;  /* 0x0000000b0f107223 */ /* 0x008fe20000000010 */
[----:B------:R-:W-:Y:S02]  /*11f0*/  SHF.L.U32 R12, R7, 0x17, RZ ;  /* 0x00000017070c7819 */ /* 0x000fe400000006ff */
[----:B------:R-:W2:Y:S01]  /*1200*/  MUFU.EX2 R6, R20 ;  /* 0x0000001400067308 */ /* 0x000ea20000000800 */
[----:B0-----:R-:W-:Y:S01]  /*1210*/  FFMA R13, R13, R19, R16 ;  /* 0x000000130d0d7223 */ /* 0x001fe20000000010 */
[----:B------:R-:W-:-:S06]  /*1220*/  SHF.L.U32 R7, R10, 0x17, RZ ;  /* 0x000000170a077819 */ /* 0x000fcc00000006ff */
[----:B------:R-:W0:Y:S01]  /*1230*/  MUFU.EX2 R22, R22 ;  /* 0x0000001600167308 */ /* 0x000e220000000800 */
[----:B-1----:R-:W-:-:S04]  /*1240*/  FFMA R13, R18, R8, R13 ;  /* 0x00000008120d7223 */ /* 0x002fc8000000000d */
[----:B--2---:R-:W-:-:S04]  /*1250*/  FFMA R12, R12, R6, R13 ;  /* 0x000000060c0c7223 */ /* 0x004fc8000000000d */
[----:B0-----:R-:W-:Y:S01]  /*1260*/  FFMA R12, R7, R22, R12 ;  /* 0x00000016070c7223 */ /* 0x001fe2000000000c */
[----:B------:R-:W-:Y:S06]  /*1270*/  BRA.U UP1, `(.L_x_82) ;  /* 0xfffffff901687547 */ /* 0x000fec000b83ffff */
.L_x_81:
        /* <DEDUP_REMOVED lines=8> */
[----:B------:R-:W-:Y:S01]  /*1300*/  IADD3 R13, PT, PT, R11, UR5, RZ ;  /* 0x000000050b0d7c10 */ /* 0x000fe2000fffe0ff */
[----:B0-----:R-:W-:-:S06]  /*1310*/  IMAD.WIDE.U32 R6, R9, 0x4, R4 ;  /* 0x0000000409067825 */ /* 0x001fcc00078e0004 */
[----:B------:R-:W2:Y:S01]  /*1320*/  LDG.E.CONSTANT R7, desc[UR8][R6.64] ;  /* 0x0000000806077981 */ /* 0x000ea2000c1e9900 */
[----:B------:R-:W-:Y:S01]  /*1330*/  IMAD.WIDE.U32 R8, R11, 0x4, R4 ;  /* 0x000000040b087825 */ /* 0x000fe200078e0004 */
[----:B------:R-:W-:-:S03]  /*1340*/  IADD3 R15, PT, PT, R13, UR5, RZ ;  /* 0x000000050d0f7c10 */ /* 0x000fc6000fffe0ff */
[--C-:B------:R-:W-:Y:S02]  /*1350*/  IMAD.WIDE.U32 R10, R13, 0x4, R4.reuse ;  /* 0x000000040d0a7825 */ /* 0x100fe400078e0004 */
[----:B------:R-:W3:Y:S02]  /*1360*/  LDG.E.CONSTANT R9, desc[UR8][R8.64] ;  /* 0x0000000808097981 */ /* 0x000ee4000c1e9900 */
[----:B------:R-:W-:Y:S02]  /*1370*/  IMAD.WIDE.U32 R14, R15, 0x4, R4 ;  /* 0x000000040f0e7825 */ /* 0x000fe400078e0004 */
[----:B------:R-:W4:Y:S04]  /*1380*/  LDG.E.CONSTANT R11, desc[UR8][R10.64] ;  /* 0x000000080a0b7981 */ /* 0x000f28000c1e9900 */
[----:B------:R-:W5:Y:S01]  /*1390*/  LDG.E.CONSTANT R15, desc[UR8][R14.64] ;  /* 0x000000080e0f7981 */ /* 0x000f62000c1e9900 */
[----:B------:R-:W-:Y:S01]  /*13a0*/  HFMA2 R17, -RZ, RZ, 3.7421875, 0 ;  /* 0x437c0000ff117431 */ /* 0x000fe200000001ff */
[----:B------:R-:W-:-:S02]  /*13b0*/  MOV R18, 0x3bbb989d ;  /* 0x3bbb989d00127802 */ /* 0x000fc40000000f00 */
[----:B------:R-:W-:Y:S01]  /*13c0*/  IADD3 R3, PT, PT, R3, 0x4, RZ ;  /* 0x0000000403037810 */ /* 0x000fe20007ffe0ff */
[----:B--2---:R-:W-:-:S04]  /*13d0*/  FADD R13, R7, -R26 ;  /* 0x8000001a070d7221 */ /* 0x004fc80000000000 */
[----:B------:R-:W-:Y:S01]  /*13e0*/  FFMA.SAT R4, R13, R18, 0.5 ;  /* 0x3f0000000d047423 */ /* 0x000fe20000002012 */
[----:B---3--:R-:W-:-:S03]  /*13f0*/  FADD R16, R9, -R26 ;  /* 0x8000001a09107221 */ /* 0x008fc60000000000 */
[----:B------:R-:W-:Y:S01]  /*1400*/  FFMA.RM R4, R4, R17, 12582913 ;  /* 0x4b40000104047423 */ /* 0x000fe20000004011 */
[----:B------:R-:W-:-:S03]  /*1410*/  FFMA.SAT R5, R16, R18, 0.5 ;  /* 0x3f00000010057423 */ /* 0x000fc60000002012 */
[----:B------:R-:W-:Y:S01]  /*1420*/  FADD R6, R4, -12583039 ;  /* 0xcb40007f04067421 */ /* 0x000fe20000000000 */
[----:B----4-:R-:W-:Y:S01]  /*1430*/  FADD R7, R11, -R26 ;  /* 0x8000001a0b077221 */ /* 0x010fe20000000000 */
[-C--:B------:R-:W-:Y:S02]  /*1440*/  FFMA.RM R5, R5, R17.reuse, 12582913 ;  /* 0x4b40000105057423 */ /* 0x080fe40000004011 */
[----:B------:R-:W-:Y:S01]  /*1450*/  FFMA R6, R13, 1.4426950216293334961, -R6 ;  /* 0x3fb8aa3b0d067823 */ /* 0x000fe20000000806 */
[-C--:B------:R-:W-:Y:S01]  /*1460*/  FFMA.SAT R8, R7, R18.reuse, 0.5 ;  /* 0x3f00000007087423 */ /* 0x080fe20000002012 */
[----:B-----5:R-:W-:Y:S01]  /*1470*/  FADD R15, R15, -R26 ;  /* 0x8000001a0f0f7221 */ /* 0x020fe20000000000 */
[----:B------:R-:W-:Y:S01]  /*1480*/  FADD R9, R5, -12583039 ;  /* 0xcb40007f05097421 */ /* 0x000fe20000000000 */
[----:B------:R-:W-:Y:S01]  /*1490*/  FFMA R13, R13, 1.925963033500011079e-08, R6 ;  /* 0x32a570600d0d7823 */ /* 0x000fe20000000006 */
[----:B------:R-:W-:Y:S01]  /*14a0*/  FFMA.RM R6, R8, R17, 12582913 ;  /* 0x4b40000108067423 */ /* 0x000fe20000004011 */
[----:B------:R-:W-:Y:S01]  /*14b0*/  FFMA.SAT R10, R15, R18, 0.5 ;  /* 0x3f0000000f0a7423 */ /* 0x000fe20000002012 */
[----:B------:R-:W-:-:S02]  /*14c0*/  FFMA R9, R16, 1.4426950216293334961, -R9 ;  /* 0x3fb8aa3b10097823 */ /* 0x000fc40000000809 */
[----:B------:R-:W-:Y:S01]  /*14d0*/  FADD R8, R6, -12583039 ;  /* 0xcb40007f06087421 */ /* 0x000fe20000000000 */
[----:B------:R-:W-:Y:S01]  /*14e0*/  FFMA.RM R10, R10, R17, 12582913 ;  /* 0x4b4000010a0a7423 */ /* 0x000fe20000004011 */
[----:B------:R-:W-:Y:S01]  /*14f0*/  FFMA R9, R16, 1.925963033500011079e-08, R9 ;  /* 0x32a5706010097823 */ /* 0x000fe20000000009 */
[----:B------:R-:W0:Y:S01]  /*1500*/  MUFU.EX2 R13, R13 ;  /* 0x0000000d000d7308 */ /* 0x000e220000000800 */
[----:B------:R-:W-:Y:S01]  /*1510*/  FFMA R8, R7, 1.4426950216293334961, -R8 ;  /* 0x3fb8aa3b07087823 */ /* 0x000fe20000000808 */
[----:B------:R-:W-:-:S03]  /*1520*/  FADD R14, R10, -12583039 ;  /* 0xcb40007f0a0e7421 */ /* 0x000fc60000000000 */
[----:B------:R-:W-:Y:S01]  /*1530*/  FFMA R8, R7, 1.925963033500011079e-08, R8 ;  /* 0x32a5706007087823 */ /* 0x000fe20000000008 */
[----:B------:R-:W-:Y:S01]  /*1540*/  FFMA R14, R15, 1.4426950216293334961, -R14 ;  /* 0x3fb8aa3b0f0e7823 */ /* 0x000fe2000000080e */
[----:B------:R-:W-:Y:S01]  /*1550*/  SHF.L.U32 R7, R4, 0x17, RZ ;  /* 0x0000001704077819 */ /* 0x000fe200000006ff */
[----:B------:R-:W1:Y:S01]  /*1560*/  MUFU.EX2 R9, R9 ;  /* 0x0000000900097308 */ /* 0x000e620000000800 */
[----:B------:R-:W-:Y:S01]  /*1570*/  SHF.L.U32 R4, R5, 0x17, RZ ;  /* 0x0000001705047819 */ /* 0x000fe200000006ff */
[----:B------:R-:W-:Y:S01]  /*1580*/  FFMA R14, R15, 1.925963033500011079e-08, R14 ;  /* 0x32a570600f0e7823 */ /* 0x000fe2000000000e */
[----:B------:R-:W-:-:S05]  /*1590*/  SHF.L.U32 R5, R6, 0x17, RZ ;  /* 0x0000001706057819 */ /* 0x000fca00000006ff */
[----:B------:R-:W2:Y:S01]  /*15a0*/  MUFU.EX2 R8, R8 ;  /* 0x0000000800087308 */ /* 0x000ea20000000800 */
[----:B0-----:R-:W-:-:S07]  /*15b0*/  FFMA R7, R7, R13, R12 ;  /* 0x0000000d07077223 */ /* 0x001fce000000000c */
[----:B------:R-:W0:Y:S01]  /*15c0*/  MUFU.EX2 R14, R14 ;  /* 0x0000000e000e7308 */ /* 0x000e220000000800 */
[----:B-1----:R-:W-:Y:S01]  /*15d0*/  FFMA R4, R4, R9, R7 ;  /* 0x0000000904047223 */ /* 0x002fe20000000007 */
[----:B------:R-:W-:-:S03]  /*15e0*/  SHF.L.U32 R7, R10, 0x17, RZ ;  /* 0x000000170a077819 */ /* 0x000fc600000006ff */
[----:B--2---:R-:W-:-:S04]  /*15f0*/  FFMA R4, R5, R8, R4 ;  /* 0x0000000805047223 */ /* 0x004fc80000000004 */
[----:B0-----:R-:W-:-:S07]  /*1600*/  FFMA R12, R7, R14, R4 ;  /* 0x0000000e070c7223 */ /* 0x001fce0000000004 */
.L_x_83:
[----:B------:R-:W-:Y:S05]  /*1610*/  BRA.U !UP1, `(.L_x_80) ;  /* 0x0000000109c07547 */ /* 0x000fea000b800000 */
[----:B------:R-:W-:Y:S02]  /*1620*/  UISETP.NE.AND UP0, UPT, UR6, 0x1, UPT ;  /* 0x000000010600788c */ /* 0x000fe4000bf05270 */
[----:B------:R-:W-:-:S04]  /*1630*/  ULOP3.LUT UR4, UR4, 0x1, URZ, 0xc0, !UPT ;  /* 0x0000000104047892 */ /* 0x000fc8000f8ec0ff */
[----:B------:R-:W-:-:S03]  /*1640*/  UISETP.NE.U32.AND UP1, UPT, UR4, 0x1, UPT ;  /* 0x000000010400788c */ /* 0x000fc6000bf25070 */
[----:B------:R-:W-:Y:S08]  /*1650*/  BRA.U !UP0, `(.L_x_84) ;  /* 0x0000000108707547 */ /* 0x000ff0000b800000 */
[----:B------:R-:W0:Y:S01]  /*1660*/  LDC.64 R4, c[0x0][0x388] ;  /* 0x0000e200ff047b82 */ /* 0x000e220000000a00 */
[----:B------:R-:W-:-:S04]  /*1670*/  IMAD R9, R3, UR5, R2 ;  /* 0x0000000503097c24 */ /* 0x000fc8000f8e0202 */
[C---:B0-----:R-:W-:Y:S01]  /*1680*/  IMAD.WIDE.U32 R6, R9.reuse, 0x4, R4 ;  /* 0x0000000409067825 */ /* 0x041fe200078e0004 */
[----:B------:R-:W-:-:S05]  /*1690*/  IADD3 R9, PT, PT, R9, UR5, RZ ;  /* 0x0000000509097c10 */ /* 0x000fca000fffe0ff */
[----:B------:R-:W-:Y:S01]  /*16a0*/  IMAD.WIDE.U32 R4, R9, 0x4, R4 ;  /* 0x0000000409047825 */ /* 0x000fe200078e0004 */
[----:B------:R-:W2:Y:S05]  /*16b0*/  LDG.E.CONSTANT R7, desc[UR8][R6.64] ;  /* 0x0000000806077981 */ /* 0x000eaa000c1e9900 */
[----:B------:R-:W3:Y:S01]  /*16c0*/  LDG.E.CONSTANT R5, desc[UR8][R4.64] ;  /* 0x0000000804057981 */ /* 0x000ee2000c1e9900 */
[----:B------:R-:W-:Y:S01]  /*16d0*/  HFMA2 R11, -RZ, RZ, 3.7421875, 0 ;  /* 0x437c0000ff0b7431 */ /* 0x000fe200000001ff */
[----:B------:R-:W-:Y:S02]  /*16e0*/  MOV R9, 0x3bbb989d ;  /* 0x3bbb989d00097802 */ /* 0x000fe40000000f00 */
[----:B------:R-:W-:Y:S01]  /*16f0*/  IADD3 R3, PT, PT, R3, 0x2, RZ ;  /* 0x0000000203037810 */ /* 0x000fe20007ffe0ff */
[----:B--2---:R-:W-:-:S04]  /*1700*/  FADD R8, R7, -R26 ;  /* 0x8000001a07087221 */ /* 0x004fc80000000000 */
[----:B------:R-:W-:Y:S01]  /*1710*/  FFMA.SAT R10, R8, R9, 0.5 ;  /* 0x3f000000080a7423 */ /* 0x000fe20000002009 */
[----:B---3--:R-:W-:-:S03]  /*1720*/  FADD R14, R5, -R26 ;  /* 0x8000001a050e7221 */ /* 0x008fc60000000000 */
[----:B------:R-:W-:Y:S01]  /*1730*/  FFMA.RM R10, R10, R11, 12582913 ;  /* 0x4b4000010a0a7423 */ /* 0x000fe2000000400b */
[----:B------:R-:W-:-:S03]  /*1740*/  FFMA.SAT R16, R14, R9, 0.5 ;  /* 0x3f0000000e107423 */ /* 0x000fc60000002009 */
[----:B------:R-:W-:Y:S01]  /*1750*/  FADD R9, R10, -12583039 ;  /* 0xcb40007f0a097421 */ /* 0x000fe20000000000 */
[----:B------:R-:W-:-:S03]  /*1760*/  FFMA.RM R16, R16, R11, 12582913 ;  /* 0x4b40000110107423 */ /* 0x000fc6000000400b */
[----:B------:R-:W-:Y:S01]  /*1770*/  FFMA R9, R8, 1.4426950216293334961, -R9 ;  /* 0x3fb8aa3b08097823 */ /* 0x000fe20000000809 */
[C---:B------:R-:W-:Y:S01]  /*1780*/  FADD R5, R16.reuse, -12583039 ;  /* 0xcb40007f10057421 */ /* 0x040fe20000000000 */
[----:B------:R-:W-:Y:S02]  /*1790*/  SHF.L.U32 R16, R16, 0x17, RZ ;  /* 0x0000001710107819 */ /* 0x000fe400000006ff */
[----:B------:R-:W-:Y:S01]  /*17a0*/  FFMA R9, R8, 1.925963033500011079e-08, R9 ;  /* 0x32a5706008097823 */ /* 0x000fe20000000009 */
[----:B------:R-:W-:-:S04]  /*17b0*/  FFMA R5, R14, 1.4426950216293334961, -R5 ;  /* 0x3fb8aa3b0e057823 */ /* 0x000fc80000000805 */
[----:B------:R-:W-:Y:S01]  /*17c0*/  FFMA R14, R14, 1.925963033500011079e-08, R5 ;  /* 0x32a570600e0e7823 */ /* 0x000fe20000000005 */
[----:B------:R-:W0:Y:S01]  /*17d0*/  MUFU.EX2 R9, R9 ;  /* 0x0000000900097308 */ /* 0x000e220000000800 */
[----:B------:R-:W-:-:S07]  /*17e0*/  SHF.L.U32 R5, R10, 0x17, RZ ;  /* 0x000000170a057819 */ /* 0x000fce00000006ff */
[----:B------:R-:W1:Y:S01]  /*17f0*/  MUFU.EX2 R14, R14 ;  /* 0x0000000e000e7308 */ /* 0x000e620000000800 */
[----:B0-----:R-:W-:-:S04]  /*1800*/  FFMA R5, R5, R9, R12 ;  /* 0x0000000905057223 */ /* 0x001fc8000000000c */
[----:B-1----:R-:W-:-:S07]  /*1810*/  FFMA R12, R16, R14, R5 ;  /* 0x0000000e100c7223 */ /* 0x002fce0000000005 */
.L_x_84:
[----:B------:R-:W-:Y:S05]  /*1820*/  BRA.U UP1, `(.L_x_80) ;  /* 0x00000001013c7547 */ /* 0x000fea000b800000 */
[----:B------:R-:W0:Y:S01]  /*1830*/  LDC.64 R4, c[0x0][0x388] ;  /* 0x0000e200ff047b82 */ /* 0x000e220000000a00 */
[----:B------:R-:W-:-:S04]  /*1840*/  IMAD R3, R3, UR5, R2 ;  /* 0x0000000503037c24 */ /* 0x000fc8000f8e0202 */
[----:B0-----:R-:W-:-:S06]  /*1850*/  IMAD.WIDE.U32 R2, R3, 0x4, R4 ;  /* 0x0000000403027825 */ /* 0x001fcc00078e0004 */
[----:B------:R-:W2:Y:S01]  /*1860*/  LDG.E.CONSTANT R3, desc[UR8][R2.64] ;  /* 0x0000000802037981 */ /* 0x000ea2000c1e9900 */
[----:B------:R-:W-:Y:S01]  /*1870*/  HFMA2 R6, -RZ, RZ, 3.7421875, 0 ;  /* 0x437c0000ff067431 */ /* 0x000fe200000001ff */
[----:B------:R-:W-:Y:S01]  /*1880*/  MOV R5, 0x3bbb989d ;  /* 0x3bbb989d00057802 */ /* 0x000fe20000000f00 */
[----:B--2---:R-:W-:-:S04]  /*1890*/  FADD R4, R3, -R26 ;  /* 0x8000001a03047221 */ /* 0x004fc80000000000 */
[----:B------:R-:W-:-:S04]  /*18a0*/  FFMA.SAT R5, R4, R5, 0.5 ;  /* 0x3f00000004057423 */ /* 0x000fc80000002005 */
[----:B------:R-:W-:-:S04]  /*18b0*/  FFMA.RM R5, R5, R6, 12582913 ;  /* 0x4b40000105057423 */ /* 0x000fc80000004006 */
[C---:B------:R-:W-:Y:S01]  /*18c0*/  FADD R7, R5.reuse, -12583039 ;  /* 0xcb40007f05077421 */ /* 0x040fe20000000000 */
[----:B------:R-:W-:-:S03]  /*18d0*/  SHF.L.U32 R5, R5, 0x17, RZ ;  /* 0x0000001705057819 */ /* 0x000fc600000006ff */
[----:B------:R-:W-:-:S04]  /*18e0*/  FFMA R7, R4, 1.4426950216293334961, -R7 ;  /* 0x3fb8aa3b04077823 */ /* 0x000fc80000000807 */
[----:B------:R-:W-:-:S06]  /*18f0*/  FFMA R7, R4, 1.925963033500011079e-08, R7 ;  /* 0x32a5706004077823 */ /* 0x000fcc0000000007 */
[----:B------:R-:W0:Y:S02]  /*1900*/  MUFU.EX2 R7, R7 ;  /* 0x0000000700077308 */ /* 0x000e240000000800 */
[----:B0-----:R-:W-:-:S07]  /*1910*/  FFMA R12, R5, R7, R12 ;  /* 0x00000007050c7223 */ /* 0x001fce000000000c */
.L_x_80:
[----:B------:R-:W-:Y:S02]  /*1920*/  FSETP.GEU.AND P0, PT, R12, 1.175494350822287508e-38, PT ;  /* 0x008000000c00780b */ /* 0x000fe40003f0e000 */
[----:B------:R-:W-:Y:S02]  /*1930*/  MOV R3, 0x3e055027 ;  /* 0x3e05502700037802 */ /* 0x000fe40000000f00 */
[----:B------:R-:W-:-:S09]  /*1940*/  FSEL R4, RZ, -23, P0 ;  /* 0xc1b80000ff047808 */ /* 0x000fd20000000000 */
[----:B------:R-:W-:-:S05]  /*1950*/  @!P0 FMUL R12, R12, 8388608 ;  /* 0x4b0000000c0c8820 */ /* 0x000fca0000400000 */
[C---:B------:R-:W-:Y:S02]  /*1960*/  IADD3 R2, PT, PT, R12.reuse, -0x3f2aaaab, RZ ;  /* 0xc0d555550c027810 */ /* 0x040fe40007ffe0ff */
[----:B------:R-:W-:Y:S02]  /*1970*/  ISETP.GT.U32.AND P0, PT, R12, 0x7f7fffff, PT ;  /* 0x7f7fffff0c00780c */ /* 0x000fe40003f04070 */
[----:B------:R-:W-:-:S04]  /*1980*/  LOP3.LUT R5, R2, 0xff800000, RZ, 0xc0, !PT ;  /* 0xff80000002057812 */ /* 0x000fc800078ec0ff */
[-C--:B------:R-:W-:Y:S02]  /*1990*/  IADD3 R2, PT, PT, R12, -R5.reuse, RZ ;  /* 0x800000050c027210 */ /* 0x080fe40007ffe0ff */
[----:B------:R-:W-:-:S03]  /*19a0*/  I2FP.F32.S32 R5, R5 ;  /* 0x0000000500057245 */ /* 0x000fc60000201400 */
[----:B------:R-:W-:Y:S02]  /*19b0*/  FADD R6, R2, -1 ;  /* 0xbf80000002067421 */ /* 0x000fe40000000000 */
[----:B------:R-:W-:Y:S01]  /*19c0*/  FFMA R4, R5, 1.1920928955078125e-07, R4 ;  /* 0x3400000005047823 */ /* 0x000fe20000000004 */
[----:B------:R-:W-:Y:S01]  /*19d0*/  MOV R5, 0x7f800000 ;  /* 0x7f80000000057802 */ /* 0x000fe20000000f00 */
[----:B------:R-:W-:-:S04]  /*19e0*/  FFMA R3, R6, -R3, 0.14084610342979431152 ;  /* 0x3e1039f606037423 */ /* 0x000fc80000000803 */
[----:B------:R-:W-:-:S04]  /*19f0*/  FFMA R3, R6, R3, -0.12148627638816833496 ;  /* 0xbdf8cdcc06037423 */ /* 0x000fc80000000003 */
[----:B------:R-:W-:-:S04]  /*1a00*/  FFMA R3, R6, R3, 0.13980610668659210205 ;  /* 0x3e0f295506037423 */ /* 0x000fc80000000003 */
[----:B------:R-:W-:-:S04]  /*1a10*/  FFMA R3, R6, R3, -0.16684235632419586182 ;  /* 0xbe2ad8b906037423 */ /* 0x000fc80000000003 */
[----:B------:R-:W-:-:S04]  /*1a20*/  FFMA R3, R6, R3, 0.20012299716472625732 ;  /* 0x3e4ced0b06037423 */ /* 0x000fc80000000003 */
[----:B------:R-:W-:-:S04]  /*1a30*/  FFMA R3, R6, R3, -0.24999669194221496582 ;  /* 0xbe7fff2206037423 */ /* 0x000fc80000000003 */
[C---:B------:R-:W-:Y:S02]  /*1a40*/  FFMA R7, R6.reuse, R3, 0.33333182334899902344 ;  /* 0x3eaaaa7806077423 */ /* 0x040fe40000000003 */
[----:B------:R-:W0:Y:S02]  /*1a50*/  LDC.64 R2, c[0x0][0x380] ;  /* 0x0000e000ff027b82 */ /* 0x000e240000000a00 */
[----:B------:R-:W-:-:S04]  /*1a60*/  FFMA R7, R6, R7, -0.5 ;  /* 0xbf00000006077423 */ /* 0x000fc80000000007 */
[----:B------:R-:W-:-:S04]  /*1a70*/  FMUL R7, R6, R7 ;  /* 0x0000000706077220 */ /* 0x000fc80000400000 */
[----:B------:R-:W-:-:S04]  /*1a80*/  FFMA R7, R6, R7, R6 ;  /* 0x0000000706077223 */ /* 0x000fc80000000006 */
[----:B------:R-:W-:Y:S01]  /*1a90*/  FFMA R4, R4, 0.69314718246459960938, R7 ;  /* 0x3f31721804047823 */ /* 0x000fe20000000007 */
[C---:B------:R-:W-:Y:S01]  /*1aa0*/  @P0 FFMA R4, R12.reuse, R5, +INF ;  /* 0x7f8000000c040423 */ /* 0x040fe20000000005 */
[----:B------:R-:W-:-:S04]  /*1ab0*/  FSETP.NEU.AND P0, PT, R12, RZ, PT ;  /* 0x000000ff0c00720b */ /* 0x000fc80003f0d000 */
[----:B------:R-:W-:Y:S01]  /*1ac0*/  FSEL R5, R4, -INF , P0 ;  /* 0xff80000004057808 */ /* 0x000fe20000000000 */
[----:B0-----:R-:W-:-:S04]  /*1ad0*/  IMAD.WIDE.U32 R2, R0, 0x4, R2 ;  /* 0x0000000400027825 */ /* 0x001fc800078e0002 */
[----:B------:R-:W-:-:S05]  /*1ae0*/  FADD R5, R5, R26 ;  /* 0x0000001a05057221 */ /* 0x000fca0000000000 */
[----:B------:R-:W-:Y:S01]  /*1af0*/  STG.E desc[UR8][R2.64], R5 ;  /* 0x0000000502007986 */ /* 0x000fe2000c101908 */
[----:B------:R-:W-:Y:S05]  /*1b00*/  EXIT ;  /* 0x000000000000794d */ /* 0x000fea0003800000 */
.L_x_85:
        /* <DEDUP_REMOVED lines=15> */
.L_x_113:


//--------------------- .text.lux_logsumexp_f32_kernel --------------------------
	.section	.text.lux_logsumexp_f32_kernel,"ax",@progbits
	.align	128
        .global         lux_logsumexp_f32_kernel
        .type           lux_logsumexp_f32_kernel,@function
        .size           lux_logsumexp_f32_kernel,(.L_x_114 - lux_logsumexp_f32_kernel)
        .other          lux_logsumexp_f32_kernel,@"STO_CUDA_ENTRY STV_DEFAULT"
lux_logsumexp_f32_kernel:
.text.lux_logsumexp_f32_kernel:
        /* <DEDUP_REMOVED lines=18> */
.L_x_88:
[----:B------:R-:W-:-:S06]  /*0120*/  IMAD.WIDE.U32 R6, R5, 0x4, R2 ;  /* 0x0000000405067825 */ /* 0x000fcc00078e0002 */
[----:B------:R-:W2:Y:S01]  /*0130*/  LDG.E.CONSTANT R7, desc[UR6][R6.64] ;  /* 0x0000000606077981 */ /* 0x000ea2000c1e9900 */
[----:B0-----:R-:W-:-:S05]  /*0140*/  IMAD.IADD R5, R10, 0x1, R5 ;  /* 0x000000010a057824 */ /* 0x001fca00078e0205 */
[----:B------:R-:W-:Y:S02]  /*0150*/  ISETP.GE.U32.AND P1, PT, R5, UR5, PT ;  /* 0x0000000505007c0c */ /* 0x000fe4000bf26070 */
[----:B--2---:R-:W-:-:S11]  /*0160*/  FMNMX R8, R7, R8, !PT ;  /* 0x0000000807087209 */ /* 0x004fd60007800000 */
[----:B------:R-:W-:Y:S05]  /*0170*/  @!P1 BRA `(.L_x_88) ;  /* 0xfffffffc00e89947 */ /* 0x000fea000383ffff */
.L_x_87:
[----:B------:R-:W-:Y:S05]  /*0180*/  BSYNC.RECONVERGENT B0 ;  /* 0x0000000000007941 */ /* 0x000fea0003800200 */
.L_x_86:
        /* <DEDUP_REMOVED lines=43> */
.L_x_101:
[----:B------:R-:W2:Y:S01]  /*0440*/  @!P3 S2R R8, SR_CgaCtaId ;  /* 0x000000000008b919 */ /* 0x000ea20000008800 */
[----:B------:R-:W-:Y:S02]  /*0450*/  @!P3 MOV R7, 0x400 ;  /* 0x000004000007b802 */ /* 0x000fe40000000f00 */
[----:B-1----:R-:W-:Y:S02]  /*0460*/  FMNMX R12, R11, R12, !PT ;  /* 0x0000000c0b0c7209 */ /* 0x002fe40007800000 */
[----:B--2---:R-:W-:-:S05]  /*0470*/  @!P3 LEA R7, R8, R7, 0x18 ;  /* 0x000000070807b211 */ /* 0x004fca00078ec0ff */
[----:B------:R1:W-:Y:S02]  /*0480*/  @!P3 STS [R7], R12 ;  /* 0x0000000c0700b388 */ /* 0x0003e40000000800 */
.L_x_89:
        /* <DEDUP_REMOVED lines=12> */
.L_x_93:
[----:B------:R-:W-:-:S06]  /*0550*/  IMAD.WIDE.U32 R12, R15, 0x4, R2 ;  /* 0x000000040f0c7825 */ /* 0x000fcc00078e0002 */
[----:B------:R-:W1:Y:S01]  /*0560*/  LDG.E.CONSTANT R12, desc[UR6][R12.64] ;  /* 0x000000060c0c7981 */ /* 0x000e62000c1e9900 */
[----:B------:R-:W-:Y:S01]  /*0570*/  MOV R17, 0x3bbb989d ;  /* 0x3bbb989d00117802 */ /* 0x000fe20000000f00 */
[----:B------:R-:W-:Y:S01]  /*0580*/  IMAD.MOV.U32 R19, RZ, RZ, 0x437c0000 ;  /* 0x437c0000ff137424 */ /* 0x000fe200078e00ff */
[----:B--2---:R-:W-:-:S04]  /*0590*/  IADD3 R15, PT, PT, R18, R15, RZ ;  /* 0x0000000f120f7210 */ /* 0x004fc80007ffe0ff */
[----:B------:R-:W-:Y:S01]  /*05a0*/  ISETP.GE.U32.AND P0, PT, R15, UR5, PT ;  /* 0x000000050f007c0c */ /* 0x000fe2000bf06070 */
        /* <DEDUP_REMOVED lines=10> */
.L_x_92:
[----:B------:R-:W-:Y:S05]  /*0650*/  BSYNC.RECONVERGENT B0 ;  /* 0x0000000000007941 */ /* 0x000fea0003800200 */
.L_x_91:
        /* <DEDUP_REMOVED lines=36> */
.L_x_107:
[----:B----4-:R-:W-:-:S05]  /*08a0*/  FADD R9, R8, R9 ;  /* 0x0000000908097221 */ /* 0x010fca0000000000 */
[----:B------:R4:W-:Y:S02]  /*08b0*/  @!P3 STS [R10+0x4], R9 ;  /* 0x000004090a00b388 */ /* 0x0009e40000000800 */
.L_x_94:
        /* <DEDUP_REMOVED lines=9> */
[----:B----4-:R-:W-:-:S04]  /*0950*/  LOP3.LUT R9, R2, 0xff800000, RZ, 0xc0, !PT ;  /* 0xff80000002097812 */ /* 0x010fc800078ec0ff */
[-C--:B------:R-:W-:Y:S02]  /*0960*/  IADD3 R2, PT, PT, R4, -R9.reuse, RZ ;  /* 0x8000000904027210 */ /* 0x080fe40007ffe0ff */
[----:B------:R-:W-:Y:S02]  /*0970*/  I2FP.F32.S32 R6, R9 ;  /* 0x0000000900067245 */ /* 0x000fe40000201400 */
[----:B------:R-:W-:Y:S01]  /*0980*/  MOV R9, 0x7f800000 ;  /* 0x7f80000000097802 */ /* 0x000fe20000000f00 */
[----:B---3--:R-:W-:-:S04]  /*0990*/  FADD R8, R2, -1 ;  /* 0xbf80000002087421 */ /* 0x008fc80000000000 */
[----:B------:R-:W-:-:S04]  /*09a0*/  FFMA R3, R8, -R3, 0.14084610342979431152 ;  /* 0x3e1039f608037423 */ /* 0x000fc80000000803 */
[----:B------:R-:W-:-:S04]  /*09b0*/  FFMA R3, R8, R3, -0.12148627638816833496 ;  /* 0xbdf8cdcc08037423 */ /* 0x000fc80000000003 */
[----:B------:R-:W-:-:S04]  /*09c0*/  FFMA R3, R8, R3, 0.13980610668659210205 ;  /* 0x3e0f295508037423 */ /* 0x000fc80000000003 */
[----:B------:R-:W-:-:S04]  /*09d0*/  FFMA R3, R8, R3, -0.16684235632419586182 ;  /* 0xbe2ad8b908037423 */ /* 0x000fc80000000003 */
[----:B------:R-:W-:-:S04]  /*09e0*/  FFMA R3, R8, R3, 0.20012299716472625732 ;  /* 0x3e4ced0b08037423 */ /* 0x000fc80000000003 */
[----:B------:R-:W-:-:S04]  /*09f0*/  FFMA R3, R8, R3, -0.24999669194221496582 ;  /* 0xbe7fff2208037423 */ /* 0x000fc80000000003 */
[C---:B------:R-:W-:Y:S02]  /*0a00*/  FFMA R5, R8.reuse, R3, 0.33333182334899902344 ;  /* 0x3eaaaa7808057423 */ /* 0x040fe40000000003 */
[----:B------:R-:W3:Y:S02]  /*0a10*/  LDC.64 R2, c[0x0][0x380] ;  /* 0x0000e000ff027b82 */ /* 0x000ee40000000a00 */
[----:B------:R-:W-:Y:S01]  /*0a20*/  FFMA R11, R8, R5, -0.5 ;  /* 0xbf000000080b7423 */ /* 0x000fe20000000005 */
[----:B------:R-:W-:Y:S02]  /*0a30*/  FSEL R5, RZ, -23, P0 ;  /* 0xc1b80000ff057808 */ /* 0x000fe40000000000 */
[----:B------:R-:W-:Y:S01]  /*0a40*/  ISETP.GT.U32.AND P0, PT, R4, 0x7f7fffff, PT ;  /* 0x7f7fffff0400780c */ /* 0x000fe20003f04070 */
[----:B------:R-:W-:Y:S02]  /*0a50*/  FMUL R11, R8, R11 ;  /* 0x0000000b080b7220 */ /* 0x000fe40000400000 */
[----:B------:R-:W-:-:S02]  /*0a60*/  FFMA R5, R6, 1.1920928955078125e-07, R5 ;  /* 0x3400000006057823 */ /* 0x000fc40000000005 */
[----:B------:R-:W-:-:S04]  /*0a70*/  FFMA R8, R8, R11, R8 ;  /* 0x0000000b08087223 */ /* 0x000fc80000000008 */
[----:B------:R-:W-:-:S04]  /*0a80*/  FFMA R5, R5, 0.69314718246459960938, R8 ;  /* 0x3f31721805057823 */ /* 0x000fc80000000008 */
[C---:B------:R-:W-:Y:S01]  /*0a90*/  @P0 FFMA R5, R4.reuse, R9, +INF ;  /* 0x7f80000004050423 */ /* 0x040fe20000000009 */
[----:B------:R-:W-:-:S04]  /*0aa0*/  FSETP.NEU.AND P0, PT, R4, RZ, PT ;  /* 0x000000ff0400720b */ /* 0x000fc80003f0d000 */
[----:B------:R-:W-:Y:S01]  /*0ab0*/  FSEL R4, R5, -INF , P0 ;  /* 0xff80000005047808 */ /* 0x000fe20000000000 */
[----:B---3--:R-:W-:-:S04]  /*0ac0*/  IMAD.WIDE.U32 R2, R0, 0x4, R2 ;  /* 0x0000000400027825 */ /* 0x008fc800078e0002 */
[----:B-1----:R-:W-:-:S05]  /*0ad0*/  FADD R7, R7, R4 ;  /* 0x0000000407077221 */ /* 0x002fca0000000000 */
[----:B------:R-:W-:Y:S01]  /*0ae0*/  STG.E desc[UR6][R2.64], R7 ;  /* 0x0000000702007986 */ /* 0x000fe2000c101906 */
[----:B------:R-:W-:Y:S05]  /*0af0*/  EXIT ;  /* 0x000000000000794d */ /* 0x000fea0003800000 */
.L_x_90:
[----:B------:R-:W-:Y:S02]  /*0b00*/  HFMA2 R15, -RZ, RZ, 0, 9.5367431640625e-07 ;  /* 0x00000010ff0f7431 */ /* 0x000fe400000001ff */
[----:B-1----:R-:W-:Y:S01]  /*0b10*/  IMAD.MOV.U32 R14, RZ, RZ, R7 ;  /* 0x000000ffff0e7224 */ /* 0x002fe200078e0007 */
[----:B------:R-:W-:Y:S01]  /*0b20*/  MOV R13, 0xffffffff ;  /* 0xffffffff000d7802 */ /* 0x000fe20000000f00 */
[----:B------:R-:W-:-:S07]  /*0b30*/  IMAD.MOV.U32 R16, RZ, RZ, 0x1f ;  /* 0x0000001fff107424 */ /* 0x000fce00078e00ff */
[----:B0-----:R-:W-:Y:S05]  /*0b40*/  WARPSYNC.COLLECTIVE R13, `(.L_x_96) ;  /* 0x000000000d087348 */ /* 0x001fea0003c00000 */
[----:B------:R1:W2:Y:S02]  /*0b50*/  SHFL.DOWN P2, R12, R14, R15, R16 ;  /* 0x0800000f0e0c7389 */ /* 0x0002a40000040010 */
[----:B012---:R-:W-:Y:S05]  /*0b60*/  ENDCOLLECTIVE ;  /* 0x000000000000791b */ /* 0x007fea0003800000 */
.L_x_96:
[----:B------:R-:W-:Y:S02]  /*0b70*/  IMAD.MOV.U32 R15, RZ, RZ, 0x8 ;  /* 0x00000008ff0f7424 */ /* 0x000fe400078e00ff */
[----:B------:R-:W-:-:S05]  /*0b80*/  IMAD.MOV.U32 R8, RZ, RZ, R12 ;  /* 0x000000ffff087224 */ /* 0x000fca00078e000c */
[----:B------:R-:W-:-:S04]  /*0b90*/  FMNMX R8, R8, R7, !PT ;  /* 0x0000000708087209 */ /* 0x000fc80007800000 */
[----:B------:R-:W-:-:S07]  /*0ba0*/  MOV R14, R8 ;  /* 0x00000008000e7202 */ /* 0x000fce0000000f00 */
[----:B------:R-:W-:Y:S05]  /*0bb0*/  WARPSYNC.COLLECTIVE R13, `(.L_x_97) ;  /* 0x000000000d087348 */ /* 0x000fea0003c00000 */
[----:B------:R0:W1:Y:S02]  /*0bc0*/  SHFL.DOWN P2, R12, R14, R15, R16 ;  /* 0x0800000f0e0c7389 */ /* 0x0000640000040010 */
[----:B01----:R-:W-:Y:S05]  /*0bd0*/  ENDCOLLECTIVE ;  /* 0x000000000000791b */ /* 0x003fea0003800000 */
.L_x_97:
[----:B------:R-:W-:Y:S01]  /*0be0*/  HFMA2 R15, -RZ, RZ, 0, 2.384185791015625e-07 ;  /* 0x00000004ff0f7431 */ /* 0x000fe200000001ff */
[----:B------:R-:W-:-:S04]  /*0bf0*/  MOV R9, R12 ;  /* 0x0000000c00097202 */ /* 0x000fc80000000f00 */
[----:B------:R-:W-:-:S05]  /*0c00*/  FMNMX R9, R8, R9, !PT ;  /* 0x0000000908097209 */ /* 0x000fca0007800000 */
[----:B------:R-:W-:-:S07]  /*0c10*/  IMAD.MOV.U32 R14, RZ, RZ, R9 ;  /* 0x000000ffff0e7224 */ /* 0x000fce00078e0009 */
[----:B------:R-:W-:Y:S05]  /*0c20*/  WARPSYNC.COLLECTIVE R13, `(.L_x_98) ;  /* 0x000000000d087348 */ /* 0x000fea0003c00000 */
[----:B------:R0:W1:Y:S02]  /*0c30*/  SHFL.DOWN P2, R12, R14, R15, R16 ;  /* 0x0800000f0e0c7389 */ /* 0x0000640000040010 */
[----:B01----:R-:W-:Y:S05]  /*0c40*/  ENDCOLLECTIVE ;  /* 0x000000000000791b */ /* 0x003fea0003800000 */
.L_x_98:
[----:B------:R-:W-:Y:S02]  /*0c50*/  IMAD.MOV.U32 R15, RZ, RZ, 0x2 ;  /* 0x00000002ff0f7424 */ /* 0x000fe400078e00ff */
[----:B------:R-:W-:-:S05]  /*0c60*/  IMAD.MOV.U32 R10, RZ, RZ, R12 ;  /* 0x000000ffff0a7224 */ /* 0x000fca00078e000c */
[----:B------:R-:W-:-:S04]  /*0c70*/  FMNMX R10, R9, R10, !PT ;  /* 0x0000000a090a7209 */ /* 0x000fc80007800000 */
[----:B------:R-:W-:-:S07]  /*0c80*/  MOV R14, R10 ;  /* 0x0000000a000e7202 */ /* 0x000fce0000000f00 */
[----:B------:R-:W-:Y:S05]  /*0c90*/  WARPSYNC.COLLECTIVE R13, `(.L_x_99) ;  /* 0x000000000d087348 */ /* 0x000fea0003c00000 */
[----:B------:R0:W1:Y:S02]  /*0ca0*/  SHFL.DOWN P2, R12, R14, R15, R16 ;  /* 0x0800000f0e0c7389 */ /* 0x0000640000040010 */
[----:B01----:R-:W-:Y:S05]  /*0cb0*/  ENDCOLLECTIVE ;  /* 0x000000000000791b */ /* 0x003fea0003800000 */
.L_x_99:
[----:B------:R-:W-:Y:S01]  /*0cc0*/  HFMA2 R15, -RZ, RZ, 0, 5.9604644775390625e-08 ;  /* 0x00000001ff0f7431 */ /* 0x000fe200000001ff */
[----:B------:R-:W-:-:S04]  /*0cd0*/  MOV R11, R12 ;  /* 0x0000000c000b7202 */ /* 0x000fc80000000f00 */
[----:B------:R-:W-:-:S05]  /*0ce0*/  FMNMX R11, R10, R11, !PT ;  /* 0x0000000b0a0b7209 */ /* 0x000fca0007800000 */
[----:B------:R-:W-:-:S07]  /*0cf0*/  IMAD.MOV.U32 R14, RZ, RZ, R11 ;  /* 0x000000ffff0e7224 */ /* 0x000fce00078e000b */
[----:B------:R-:W-:Y:S05]  /*0d00*/  WARPSYNC.COLLECTIVE R13, `(.L_x_100) ;  /* 0x000000000d087348 */ /* 0x000fea0003c00000 */
[----:B------:R0:W1:Y:S02]  /*0d10*/  SHFL.DOWN P2, R12, R14, R15, R16 ;  /* 0x0800000f0e0c7389 */ /* 0x0000640000040010 */
[----:B01----:R-:W-:Y:S05]  /*0d20*/  ENDCOLLECTIVE ;  /* 0x000000000000791b */ /* 0x003fea0003800000 */
.L_x_100:
[----:B------:R-:W-:Y:S05]  /*0d30*/  BRA `(.L_x_101) ;  /* 0xfffffff400c07947 */ /* 0x000fea000383ffff */
.L_x_95:
[----:B--2-4-:R-:W-:Y:S01]  /*0d40*/  IMAD.MOV.U32 R14, RZ, RZ, R2 ;  /* 0x000000ffff0e7224 */ /* 0x014fe200078e0002 */
[----:B------:R-:W-:Y:S01]  /*0d50*/  MOV R15, 0x10 ;  /* 0x00000010000f7802 */ /* 0x000fe20000000f00 */
[----:B------:R-:W-:Y:S01]  /*0d60*/  IMAD.MOV.U32 R16, RZ, RZ, 0x1f ;  /* 0x0000001fff107424 */ /* 0x000fe200078e00ff */
[----:B------:R-:W-:-:S07]  /*0d70*/  MOV R13, 0xffffffff ;  /* 0xffffffff000d7802 */ /* 0x000fce0000000f00 */
[----:B01-3--:R-:W-:Y:S05]  /*0d80*/  WARPSYNC.COLLECTIVE R13, `(.L_x_102) ;  /* 0x000000000d087348 */ /* 0x00bfea0003c00000 */
[----:B------:R2:W4:Y:S02]  /*0d90*/  SHFL.DOWN P2, R12, R14, R15, R16 ;  /* 0x0800000f0e0c7389 */ /* 0x0005240000040010 */
[----:B01234-:R-:W-:Y:S05]  /*0da0*/  ENDCOLLECTIVE ;  /* 0x000000000000791b */ /* 0x01ffea0003800000 */
.L_x_102:
[----:B------:R-:W-:Y:S02]  /*0db0*/  IMAD.MOV.U32 R15, RZ, RZ, 0x8 ;  /* 0x00000008ff0f7424 */ /* 0x000fe400078e00ff */
[----:B------:R-:W-:-:S04]  /*0dc0*/  IMAD.MOV.U32 R3, RZ, RZ, R12 ;  /* 0x000000ffff037224 */ /* 0x000fc800078e000c */
[----:B------:R-:W-:-:S05]  /*0dd0*/  FADD R3, R3, R2 ;  /* 0x0000000203037221 */ /* 0x000fca0000000000 */
[----:B------:R-:W-:-:S07]  /*0de0*/  MOV R14, R3 ;  /* 0x00000003000e7202 */ /* 0x000fce0000000f00 */
[----:B------:R-:W-:Y:S05]  /*0df0*/  WARPSYNC.COLLECTIVE R13, `(.L_x_103) ;  /* 0x000000000d087348 */ /* 0x000fea0003c00000 */
[----:B------:R0:W1:Y:S02]  /*0e00*/  SHFL.DOWN P2, R12, R14, R15, R16 ;  /* 0x0800000f0e0c7389 */ /* 0x0000640000040010 */
[----:B01----:R-:W-:Y:S05]  /*0e10*/  ENDCOLLECTIVE ;  /* 0x000000000000791b */ /* 0x003fea0003800000 */
.L_x_103:
[----:B------:R-:W-:Y:S01]  /*0e20*/  HFMA2 R15, -RZ, RZ, 0, 2.384185791015625e-07 ;  /* 0x00000004ff0f7431 */ /* 0x000fe200000001ff */
[----:B------:R-:W-:-:S05]  /*0e30*/  MOV R6, R12 ;  /* 0x0000000c00067202 */ /* 0x000fca0000000f00 */
[----:B------:R-:W-:-:S04]  /*0e40*/  FADD R6, R3, R6 ;  /* 0x0000000603067221 */ /* 0x000fc80000000000 */
[----:B------:R-:W-:-:S07]  /*0e50*/  IMAD.MOV.U32 R14, RZ, RZ, R6 ;  /* 0x000000ffff0e7224 */ /* 0x000fce00078e0006 */
[----:B------:R-:W-:Y:S05]  /*0e60*/  WARPSYNC.COLLECTIVE R13, `(.L_x_104) ;  /* 0x000000000d087348 */ /* 0x000fea0003c00000 */
[----:B------:R0:W1:Y:S02]  /*0e70*/  SHFL.DOWN P2, R12, R14, R15, R16 ;  /* 0x0800000f0e0c7389 */ /* 0x0000640000040010 */
[----:B01----:R-:W-:Y:S05]  /*0e80*/  ENDCOLLECTIVE ;  /* 0x000000000000791b */ /* 0x003fea0003800000 */
.L_x_104:
[----:B------:R-:W-:Y:S02]  /*0e90*/  IMAD.MOV.U32 R15, RZ, RZ, 0x2 ;  /* 0x00000002ff0f7424 */ /* 0x000fe400078e00ff */
[----:B------:R-:W-:-:S04]  /*0ea0*/  IMAD.MOV.U32 R5, RZ, RZ, R12 ;  /* 0x000000ffff057224 */ /* 0x000fc800078e000c */
[----:B------:R-:W-:-:S05]  /*0eb0*/  FADD R5, R6, R5 ;  /* 0x0000000506057221 */ /* 0x000fca0000000000 */
[----:B------:R-:W-:-:S07]  /*0ec0*/  MOV R14, R5 ;  /* 0x00000005000e7202 */ /* 0x000fce0000000f00 */
[----:B------:R-:W-:Y:S05]  /*0ed0*/  WARPSYNC.COLLECTIVE R13, `(.L_x_105) ;  /* 0x000000000d087348 */ /* 0x000fea0003c00000 */
[----:B------:R0:W1:Y:S02]  /*0ee0*/  SHFL.DOWN P2, R12, R14, R15, R16 ;  /* 0x0800000f0e0c7389 */ /* 0x0000640000040010 */
[----:B01----:R-:W-:Y:S05]  /*0ef0*/  ENDCOLLECTIVE ;  /* 0x000000000000791b */ /* 0x003fea0003800000 */
.L_x_105:
[----:B------:R-:W-:Y:S01]  /*0f00*/  HFMA2 R15, -RZ, RZ, 0, 5.9604644775390625e-08 ;  /* 0x00000001ff0f7431 */ /* 0x000fe200000001ff */
[----:B------:R-:W-:-:S05]  /*0f10*/  MOV R8, R12 ;  /* 0x0000000c00087202 */ /* 0x000fca0000000f00 */
[----:B------:R-:W-:-:S04]  /*0f20*/  FADD R8, R5, R8 ;  /* 0x0000000805087221 */ /* 0x000fc80000000000 */
[----:B------:R-:W-:-:S07]  /*0f30*/  IMAD.MOV.U32 R14, RZ, RZ, R8 ;  /* 0x000000ffff0e7224 */ /* 0x000fce00078e0008 */
[----:B------:R-:W-:Y:S05]  /*0f40*/  WARPSYNC.COLLECTIVE R13, `(.L_x_106) ;  /* 0x000000000d087348 */ /* 0x000fea0003c00000 */
[----:B------:R0:W1:Y:S02]  /*0f50*/  SHFL.DOWN P2, R12, R14, R15, R16 ;  /* 0x0800000f0e0c7389 */ /* 0x0000640000040010 */
[----:B01----:R-:W-:Y:S05]  /*0f60*/  ENDCOLLECTIVE ;  /* 0x000000000000791b */ /* 0x003fea0003800000 */
.L_x_106:
[----:B------:R-:W-:Y:S01]  /*0f70*/  IMAD.MOV.U32 R9, RZ, RZ, R12 ;  /* 0x000000ffff097224 */ /* 0x000fe200078e000c */
[----:B------:R-:W-:Y:S06]  /*0f80*/  BRA `(.L_x_107) ;  /* 0xfffffff800447947 */ /* 0x000fec000383ffff */
.L_x_108:
        /* <DEDUP_REMOVED lines=15> */
.L_x_114:


//--------------------- .nv.shared.lux_softmax_via_logsumexp_f32_kernel --------------------------
	.section	.nv.shared.lux_softmax_via_logsumexp_f32_kernel,"aw",@nobits
	.sectionflags	@""
	.align	4
.nv.shared.lux_softmax_via_logsumexp_f32_kernel:
	.zero		1288


//--------------------- .nv.shared.reserved.0     --------------------------
	.section	.nv.shared.reserved.0,"aw",@nobits
	.weak		__nv_reservedSMEM_offset_0_alias
	.size		__nv_reservedSMEM_offset_0_alias, 0, 64
	.other		__nv_reservedSMEM_offset_0_alias,@"STO_CUDA_RESERVED_SHARED STV_DEFAULT"
__nv_reservedSMEM_offset_0_alias:
	.zero		0
	.zero		64


//--------------------- .nv.shared.lux_logsumexp_online_f32_kernel --------------------------
	.section	.nv.shared.lux_logsumexp_online_f32_kernel,"aw",@nobits
	.sectionflags	@""
	.align	4
.nv.shared.lux_logsumexp_online_f32_kernel:
	.zero		1160


//--------------------- .nv.shared.lux_logsumexp_f16_kernel --------------------------
	.section	.nv.shared.lux_logsumexp_f16_kernel,"aw",@nobits
	.sectionflags	@""
	.align	4
.nv.shared.lux_logsumexp_f16_kernel:
	.zero		1288


//--------------------- .nv.shared.lux_logsumexp_f32_kernel --------------------------
	.section	.nv.shared.lux_logsumexp_f32_kernel,"aw",@nobits
	.sectionflags	@""
	.align	4
.nv.shared.lux_logsumexp_f32_kernel:
	.zero		1288


//--------------------- .nv.constant0.lux_softmax_via_logsumexp_f32_kernel --------------------------
	.section	.nv.constant0.lux_softmax_via_logsumexp_f32_kernel,"a",@progbits
	.sectionflags	@""
	.align	4
.nv.constant0.lux_softmax_via_logsumexp_f32_kernel:
	.zero		920


//--------------------- .nv.constant0.lux_logsumexp_online_f32_kernel --------------------------
	.section	.nv.constant0.lux_logsumexp_online_f32_kernel,"a",@progbits
	.sectionflags	@""
	.align	4
.nv.constant0.lux_logsumexp_online_f32_kernel:
	.zero		937


//--------------------- .nv.constant0.lux_logsumexp_f16_kernel --------------------------
	.section	.nv.constant0.lux_logsumexp_f16_kernel,"a",@progbits
	.sectionflags	@""
	.align	4
.nv.constant0.lux_logsumexp_f16_kernel:
	.zero		920


//--------------------- .nv.constant0.lux_logsumexp_keepdim_f32_kernel --------------------------
	.section	.nv.constant0.lux_logsumexp_keepdim_f32_kernel,"a",@progbits
	.sectionflags	@""
	.align	4
.nv.constant0.lux_logsumexp_keepdim_f32_kernel:
	.zero		924


//--------------------- .nv.constant0.lux_logsumexp_f32_kernel --------------------------
	.section	.nv.constant0.lux_logsumexp_f32_kernel,"a",@progbits
	.sectionflags	@""
	.align	4
.nv.constant0.lux_logsumexp_f32_kernel:
	.zero		920


//--------------------- SYMBOLS --------------------------

	.type		.nv.reservedSmem.offset0,@object
	.size		.nv.reservedSmem.offset0,0x4
	.type		.nv.reservedSmem.cap,@object
	.size		.nv.reservedSmem.cap,0x4
